	.target	sm_90a

	.elftype	@"ET_EXEC"


//--------------------- .note.nv.tkinfo           --------------------------
	.section	.note.nv.tkinfo,"",@"SHT_NOTE"
	.sectionflags	@"SHF_NOTE_NV_TKINFO"
	.tkinfo
        /*0018*/ 	.word	0x00000002
        /*0030*/ 	.string	""
        /*0030*/ 	.string	"ptxas"
        /*0030*/ 	.string	"Cuda compilation tools, release 13.0, V13.0.88"
        /*0030*/ 	.string	"Build cuda_13.0.r13.0/compiler.36424714_0"
        /*0030*/ 	.string	"-arch sm_90a -m 64 "



//--------------------- .note.nv.cuinfo           --------------------------
	.section	.note.nv.cuinfo,"",@"SHT_NOTE"
	.sectionflags	@"SHF_NOTE_NV_CUINFO"
        /*0018*/ 	.short	0x0002
        /*001a*/ 	.short	0x005a
        /*001c*/ 	.short	0x0082
	.zero		2


//--------------------- .nv.info                  --------------------------
	.section	.nv.info,"",@"SHT_CUDA_INFO"
	.align	4


	//----- nvinfo : EIATTR_REGCOUNT
	.align		4
        /*0000*/ 	.byte	0x04, 0x2f
        /*0002*/ 	.short	(.L_15 - .L_14)
	.align		4
.L_14:
        /*0004*/ 	.word	index@(_ZN7cutlass13device_kernelINS_4gemm6kernel13GemmUniversalIN4cute5tupleIJiiiiEEENS1_10collective13CollectiveMmaINS1_34MainloopSm90TmaGmmaWarpSpecializedILi4ENS5_IJNS4_1CILi1EEENSA_ILi2EEESB_EEENS1_35KernelTmaWarpSpecializedCooperativeEEENS5_IJNSA_ILi128EEENSA_ILi256EEENSA_ILi32EEEEEENS_10tfloat32_tENS5_IJlSB_lEEESK_SL_NS4_8TiledMMAINS4_8MMA_AtomIJNS4_4SM904GMMA30MMA_64x256x8_F32TF32TF32_SS_TNILNSP_7ScaleInE1ELSR_1EEEEEENS4_6LayoutINS5_IJSC_SB_SB_EEENS5_IJSB_NSA_ILi0EEESW_EEEEENS5_IJNS4_10UnderscoreESZ_SZ_EEEEENS4_23SM90_TMA_LOAD_MULTICASTENS4_14ComposedLayoutINS4_7SwizzleILi3ELi4ELi3EEENS4_18smem_ptr_flag_bitsILi32EEENSU_INS5_IJNSA_ILi8EEESI_EEENS5_IJSI_SB_EEEEEEEvNS4_8identityENS4_13SM90_TMA_LOADES1C_vS1D_EENS_8epilogue10collective6detail29Sm90TmaWarpSpecializedAdapterINS1H_15DefaultEpilogueISK_SL_SL_NS1G_6thread17LinearCombinationISK_Li1EffLNS1L_9ScaleType4KindE0ELNS_15FloatRoundStyleE2ESK_EENS1_15EpilogueDefaultEEEEEvvEEEEvNT_6ParamsE)
        /*0008*/ 	.word	0x000000a8


	//----- nvinfo : EIATTR_FRAME_SIZE
	.align		4
.L_15:
        /*000c*/ 	.byte	0x04, 0x11
        /*000e*/ 	.short	(.L_17 - .L_16)
	.align		4
.L_16:
        /*0010*/ 	.word	index@(_ZN7cutlass13device_kernelINS_4gemm6kernel13GemmUniversalIN4cute5tupleIJiiiiEEENS1_10collective13CollectiveMmaINS1_34MainloopSm90TmaGmmaWarpSpecializedILi4ENS5_IJNS4_1CILi1EEENSA_ILi2EEESB_EEENS1_35KernelTmaWarpSpecializedCooperativeEEENS5_IJNSA_ILi128EEENSA_ILi256EEENSA_ILi32EEEEEENS_10tfloat32_tENS5_IJlSB_lEEESK_SL_NS4_8TiledMMAINS4_8MMA_AtomIJNS4_4SM904GMMA30MMA_64x256x8_F32TF32TF32_SS_TNILNSP_7ScaleInE1ELSR_1EEEEEENS4_6LayoutINS5_IJSC_SB_SB_EEENS5_IJSB_NSA_ILi0EEESW_EEEEENS5_IJNS4_10UnderscoreESZ_SZ_EEEEENS4_23SM90_TMA_LOAD_MULTICASTENS4_14ComposedLayoutINS4_7SwizzleILi3ELi4ELi3EEENS4_18smem_ptr_flag_bitsILi32EEENSU_INS5_IJNSA_ILi8EEESI_EEENS5_IJSI_SB_EEEEEEEvNS4_8identityENS4_13SM90_TMA_LOADES1C_vS1D_EENS_8epilogue10collective6detail29Sm90TmaWarpSpecializedAdapterINS1H_15DefaultEpilogueISK_SL_SL_NS1G_6thread17LinearCombinationISK_Li1EffLNS1L_9ScaleType4KindE0ELNS_15FloatRoundStyleE2ESK_EENS1_15EpilogueDefaultEEEEEvvEEEEvNT_6ParamsE)
        /*0014*/ 	.word	0x00000000


	//----- nvinfo : EIATTR_MIN_STACK_SIZE
	.align		4
.L_17:
        /*0018*/ 	.byte	0x04, 0x12
        /*001a*/ 	.short	(.L_19 - .L_18)
	.align		4
.L_18:
        /*001c*/ 	.word	index@(_ZN7cutlass13device_kernelINS_4gemm6kernel13GemmUniversalIN4cute5tupleIJiiiiEEENS1_10collective13CollectiveMmaINS1_34MainloopSm90TmaGmmaWarpSpecializedILi4ENS5_IJNS4_1CILi1EEENSA_ILi2EEESB_EEENS1_35KernelTmaWarpSpecializedCooperativeEEENS5_IJNSA_ILi128EEENSA_ILi256EEENSA_ILi32EEEEEENS_10tfloat32_tENS5_IJlSB_lEEESK_SL_NS4_8TiledMMAINS4_8MMA_AtomIJNS4_4SM904GMMA30MMA_64x256x8_F32TF32TF32_SS_TNILNSP_7ScaleInE1ELSR_1EEEEEENS4_6LayoutINS5_IJSC_SB_SB_EEENS5_IJSB_NSA_ILi0EEESW_EEEEENS5_IJNS4_10UnderscoreESZ_SZ_EEEEENS4_23SM90_TMA_LOAD_MULTICASTENS4_14ComposedLayoutINS4_7SwizzleILi3ELi4ELi3EEENS4_18smem_ptr_flag_bitsILi32EEENSU_INS5_IJNSA_ILi8EEESI_EEENS5_IJSI_SB_EEEEEEEvNS4_8identityENS4_13SM90_TMA_LOADES1C_vS1D_EENS_8epilogue10collective6detail29Sm90TmaWarpSpecializedAdapterINS1H_15DefaultEpilogueISK_SL_SL_NS1G_6thread17LinearCombinationISK_Li1EffLNS1L_9ScaleType4KindE0ELNS_15FloatRoundStyleE2ESK_EENS1_15EpilogueDefaultEEEEEvvEEEEvNT_6ParamsE)
        /*0020*/ 	.word	0x00000000
.L_19:


//--------------------- .nv.compat                --------------------------
	.section	.nv.compat,"",@"SHT_CUDA_COMPAT_INFO"
	.align	4
        /*0000*/ 	.byte	0x02, 0x09, 0x01, 0x00, 0x02, 0x02, 0x04, 0x00, 0x02, 0x05, 0x05, 0x00, 0x03, 0x07, 0x01, 0x01
        /*0010*/ 	.byte	0x02, 0x03, 0x01, 0x00, 0x02, 0x06, 0x01, 0x00, 0x04, 0x0b, 0x08, 0x00, 0x00, 0x00, 0x00, 0x00
        /*0020*/ 	.byte	0x00, 0x00, 0x00, 0x00


//--------------------- .nv.info._ZN7cutlass13device_kernelINS_4gemm6kernel13GemmUniversalIN4cute5tupleIJiiiiEEENS1_10collective13CollectiveMmaINS1_34MainloopSm90TmaGmmaWarpSpecializedILi4ENS5_IJNS4_1CILi1EEENSA_ILi2EEESB_EEENS1_35KernelTmaWarpSpecializedCooperativeEEENS5_IJNSA_ILi128EEENSA_ILi256EEENSA_ILi32EEEEEENS_10tfloat32_tENS5_IJlSB_lEEESK_SL_NS4_8TiledMMAINS4_8MMA_AtomIJNS4_4SM904GMMA30MMA_64x256x8_F32TF32TF32_SS_TNILNSP_7ScaleInE1ELSR_1EEEEEENS4_6LayoutINS5_IJSC_SB_SB_EEENS5_IJSB_NSA_ILi0EEESW_EEEEENS5_IJNS4_10UnderscoreESZ_SZ_EEEEENS4_23SM90_TMA_LOAD_MULTICASTENS4_14ComposedLayoutINS4_7SwizzleILi3ELi4ELi3EEENS4_18smem_ptr_flag_bitsILi32EEENSU_INS5_IJNSA_ILi8EEESI_EEENS5_IJSI_SB_EEEEEEEvNS4_8identityENS4_13SM90_TMA_LOADES1C_vS1D_EENS_8epilogue10collective6detail29Sm90TmaWarpSpecializedAdapterINS1H_15DefaultEpilogueISK_SL_SL_NS1G_6thread17LinearCombinationISK_Li1EffLNS1L_9ScaleType4KindE0ELNS_15FloatRoundStyleE2ESK_EENS1_15EpilogueDefaultEEEEEvvEEEEvNT_6ParamsE --------------------------
	.section	.nv.info._ZN7cutlass13device_kernelINS_4gemm6kernel13GemmUniversalIN4cute5tupleIJiiiiEEENS1_10collective13CollectiveMmaINS1_34MainloopSm90TmaGmmaWarpSpecializedILi4ENS5_IJNS4_1CILi1EEENSA_ILi2EEESB_EEENS1_35KernelTmaWarpSpecializedCooperativeEEENS5_IJNSA_ILi128EEENSA_ILi256EEENSA_ILi32EEEEEENS_10tfloat32_tENS5_IJlSB_lEEESK_SL_NS4_8TiledMMAINS4_8MMA_AtomIJNS4_4SM904GMMA30MMA_64x256x8_F32TF32TF32_SS_TNILNSP_7ScaleInE1ELSR_1EEEEEENS4_6LayoutINS5_IJSC_SB_SB_EEENS5_IJSB_NSA_ILi0EEESW_EEEEENS5_IJNS4_10UnderscoreESZ_SZ_EEEEENS4_23SM90_TMA_LOAD_MULTICASTENS4_14ComposedLayoutINS4_7SwizzleILi3ELi4ELi3EEENS4_18smem_ptr_flag_bitsILi32EEENSU_INS5_IJNSA_ILi8EEESI_EEENS5_IJSI_SB_EEEEEEEvNS4_8identityENS4_13SM90_TMA_LOADES1C_vS1D_EENS_8epilogue10collective6detail29Sm90TmaWarpSpecializedAdapterINS1H_15DefaultEpilogueISK_SL_SL_NS1G_6thread17LinearCombinationISK_Li1EffLNS1L_9ScaleType4KindE0ELNS_15FloatRoundStyleE2ESK_EENS1_15EpilogueDefaultEEEEEvvEEEEvNT_6ParamsE,"",@"SHT_CUDA_INFO"
	.sectionflags	@""
	.align	4


	//----- nvinfo : EIATTR_CUDA_API_VERSION
	.align		4
        /*0000*/ 	.byte	0x04, 0x37
        /*0002*/ 	.short	(.L_21 - .L_20)
.L_20:
        /*0004*/ 	.word	0x00000082


	//----- nvinfo : EIATTR_KPARAM_INFO
	.align		4
.L_21:
        /*0008*/ 	.byte	0x04, 0x17
        /*000a*/ 	.short	(.L_23 - .L_22)
.L_22:
        /*000c*/ 	.word	0x00000000
        /*0010*/ 	.short	0x0000
        /*0012*/ 	.short	0x0070
        /*0014*/ 	.byte	0x00, 0xf0, 0x01, 0x10


	//----- nvinfo : EIATTR_SPARSE_MMA_MASK
	.align		4
.L_23:
        /*0018*/ 	.byte	0x03, 0x50
        /*001a*/ 	.short	0x0000


	//----- nvinfo : EIATTR_MAXREG_COUNT
	.align		4
        /*001c*/ 	.byte	0x03, 0x1b
        /*001e*/ 	.short	0x00a8


	//----- nvinfo : EIATTR_NUM_BARRIERS
	.align		4
        /*0020*/ 	.byte	0x02, 0x4c
        /*0022*/ 	.byte	0x01
	.zero		1


	//----- nvinfo : EIATTR_EXTERNS
	.align		4
        /*0024*/ 	.byte	0x04, 0x0f
        /*0026*/ 	.short	(.L_25 - .L_24)


	//   ....[0]....
	.align		4
.L_24:
        /*0028*/ 	.word	index@(__assertfail)


	//----- nvinfo : EIATTR_MERCURY_ISA_VERSION
	.align		4
.L_25:
        /*002c*/ 	.byte	0x03, 0x5f
        /*002e*/ 	.short	0x0101


	//----- nvinfo : EIATTR_INT_WARP_WIDE_INSTR_OFFSETS
	.align		4
        /*0030*/ 	.byte	0x04, 0x31
        /*0032*/ 	.short	(.L_27 - .L_26)


	//   ....[0]....
.L_26:
        /*0034*/ 	.word	0x00000420


	//   ....[1]....
        /*0038*/ 	.word	0x00000440


	//   ....[2]....
        /*003c*/ 	.word	0x00000610


	//   ....[3]....
        /*0040*/ 	.word	0x00001cc0


	//----- nvinfo : EIATTR_COOP_GROUP_MASK_REGIDS
	.align		4
.L_27:
        /*0044*/ 	.byte	0x04, 0x29
        /*0046*/ 	.short	(.L_29 - .L_28)


	//   ....[0]....
.L_28:
        /*0048*/ 	.word	0xffffffff


	//   ....[1]....
        /*004c*/ 	.word	0xffffffff


	//   ....[2]....
        /*0050*/ 	.word	0xffffffff


	//   ....[3]....
        /*0054*/ 	.word	0xffffffff


	//   ....[4]....
        /*0058*/ 	.word	0xffffffff


	//   ....[5]....
        /*005c*/ 	.word	0xffffffff


	//----- nvinfo : EIATTR_COOP_GROUP_INSTR_OFFSETS
	.align		4
.L_29:
        /*0060*/ 	.byte	0x04, 0x28
        /*0062*/ 	.short	(.L_31 - .L_30)


	//   ....[0]....
.L_30:
        /*0064*/ 	.word	0x00000060


	//   ....[1]....
        /*0068*/ 	.word	0x00000070


	//   ....[2]....
        /*006c*/ 	.word	0x00000130


	//   ....[3]....
        /*0070*/ 	.word	0x000002d0


	//   ....[4]....
        /*0074*/ 	.word	0x00000780


	//   ....[5]....
        /*0078*/ 	.word	0x000011d0


	//----- nvinfo : EIATTR_REG_RECONFIG
	.align		4
.L_31:
        /*007c*/ 	.byte	0x01, 0x54
	.zero		2


	//----- nvinfo : EIATTR_SYSCALL_OFFSETS
	.align		4
        /*0080*/ 	.byte	0x04, 0x46
        /*0082*/ 	.short	(.L_33 - .L_32)


	//   ....[0]....
.L_32:
        /*0084*/ 	.word	0x00001390


	//----- nvinfo : EIATTR_MBARRIER_INSTR_OFFSETS
	.align		4
.L_33:
        /*0088*/ 	.byte	0x04, 0x39
        /*008a*/ 	.short	(.L_35 - .L_34)


	//   ....[0]....
.L_34:
        /*008c*/ 	.word	0x00000230
        /*0090*/ 	.word	0x000000ff
        /*0094*/ 	.word	0x00000000
        /*0098*/ 	.short	0x0100
        /*009a*/ 	.byte	0x08
	.zero		1


	//   ....[1]....
        /*009c*/ 	.word	0x00000240
        /*00a0*/ 	.word	0x000000ff
        /*00a4*/ 	.word	0x00000020
        /*00a8*/ 	.short	0x0100
        /*00aa*/ 	.byte	0x08
	.zero		1


	//   ....[2]....
        /*00ac*/ 	.word	0x00000250
        /*00b0*/ 	.word	0x000000ff
        /*00b4*/ 	.word	0x00000008
        /*00b8*/ 	.short	0x0100
        /*00ba*/ 	.byte	0x08
	.zero		1


	//   ....[3]....
        /*00bc*/ 	.word	0x00000260
        /*00c0*/ 	.word	0x000000ff
        /*00c4*/ 	.word	0x00000028
        /*00c8*/ 	.short	0x0100
        /*00ca*/ 	.byte	0x08
	.zero		1


	//   ....[4]....
        /*00cc*/ 	.word	0x00000270
        /*00d0*/ 	.word	0x000000ff
        /*00d4*/ 	.word	0x00000010
        /*00d8*/ 	.short	0x0100
        /*00da*/ 	.byte	0x08
	.zero		1


	//   ....[5]....
        /*00dc*/ 	.word	0x00000280
        /*00e0*/ 	.word	0x000000ff
        /*00e4*/ 	.word	0x00000030
        /*00e8*/ 	.short	0x0100
        /*00ea*/ 	.byte	0x08
	.zero		1


	//   ....[6]....
        /*00ec*/ 	.word	0x00000290
        /*00f0*/ 	.word	0x000000ff
        /*00f4*/ 	.word	0x00000018
        /*00f8*/ 	.short	0x0100
        /*00fa*/ 	.byte	0x08
	.zero		1


	//   ....[7]....
        /*00fc*/ 	.word	0x000002a0
        /*0100*/ 	.word	0x000000ff
        /*0104*/ 	.word	0x00000038
        /*0108*/ 	.short	0x0100
        /*010a*/ 	.byte	0x08
	.zero		1


	//   ....[8]....
        /*010c*/ 	.word	0x00000690
        /*0110*/ 	.word	0x000000ff
        /*0114*/ 	.word	0x00000050
        /*0118*/ 	.short	0x0100
        /*011a*/ 	.byte	0x06
	.zero		1


	//   ....[9]....
        /*011c*/ 	.word	0x00000720
        /*0120*/ 	.word	0x000000ff
        /*0124*/ 	.word	0x00000058
        /*0128*/ 	.short	0x0100
        /*012a*/ 	.byte	0x06
	.zero		1


	//   ....[10]....
        /*012c*/ 	.word	0x00001450
        /*0130*/ 	.word	0x00000003
        /*0134*/ 	.word	0x00000000
        /*0138*/ 	.short	0x010a
        /*013a*/ 	.byte	0x3f
	.zero		1


	//   ....[11]....
        /*013c*/ 	.word	0x00001490
        /*0140*/ 	.word	0x00000003
        /*0144*/ 	.word	0x00000000
        /*0148*/ 	.short	0x010a
        /*014a*/ 	.byte	0x3f
	.zero		1


	//   ....[12]....
        /*014c*/ 	.word	0x00001890
        /*0150*/ 	.word	0x00000005
        /*0154*/ 	.word	0x00000000
        /*0158*/ 	.short	0x010a
        /*015a*/ 	.byte	0x3f
	.zero		1


	//   ....[13]....
        /*015c*/ 	.word	0x000018d0
        /*0160*/ 	.word	0x00000005
        /*0164*/ 	.word	0x00000000
        /*0168*/ 	.short	0x010a
        /*016a*/ 	.byte	0x3f
	.zero		1


	//   ....[14]....
        /*016c*/ 	.word	0x00001b60
        /*0170*/ 	.word	0x00000005
        /*0174*/ 	.word	0x00000000
        /*0178*/ 	.short	0x0101
        /*017a*/ 	.byte	0x3f
	.zero		1


	//   ....[15]....
        /*017c*/ 	.word	0x00001d40
        /*0180*/ 	.word	0x00000003
        /*0184*/ 	.word	0x00000000
        /*0188*/ 	.short	0x0101
        /*018a*/ 	.byte	0x3f
	.zero		1


	//   ....[16]....
        /*018c*/ 	.word	0x0000ab20
        /*0190*/ 	.word	0x00000016
        /*0194*/ 	.word	0x00000020
        /*0198*/ 	.short	0x010a
        /*019a*/ 	.byte	0x3f
	.zero		1


	//   ....[17]....
        /*019c*/ 	.word	0x0000aef0
        /*01a0*/ 	.word	0x00000005
        /*01a4*/ 	.word	0x00000058
        /*01a8*/ 	.short	0x0101
        /*01aa*/ 	.byte	0x3f
	.zero		1


	//   ....[18]....
        /*01ac*/ 	.word	0x0000b600
        /*01b0*/ 	.word	0x00000007
        /*01b4*/ 	.word	0x00000000
        /*01b8*/ 	.short	0x010a
        /*01ba*/ 	.byte	0x3f
	.zero		1


	//   ....[19]....
        /*01bc*/ 	.word	0x0000b680
        /*01c0*/ 	.word	0x00000008
        /*01c4*/ 	.word	0x00000000
        /*01c8*/ 	.short	0x010a
        /*01ca*/ 	.byte	0x3f
	.zero		1


	//   ....[20]....
        /*01cc*/ 	.word	0x0000b710
        /*01d0*/ 	.word	0x0000000b
        /*01d4*/ 	.word	0x00000000
        /*01d8*/ 	.short	0x010a
        /*01da*/ 	.byte	0x3f
	.zero		1


	//   ....[21]....
        /*01dc*/ 	.word	0x0000b7a0
        /*01e0*/ 	.word	0x00000003
        /*01e4*/ 	.word	0x00000000
        /*01e8*/ 	.short	0x010a
        /*01ea*/ 	.byte	0x3f
	.zero		1


	//   ....[22]....
        /*01ec*/ 	.word	0x0000b800
        /*01f0*/ 	.word	0x00000003
        /*01f4*/ 	.word	0x00000000
        /*01f8*/ 	.short	0x010a
        /*01fa*/ 	.byte	0x3f
	.zero		1


	//   ....[23]....
        /*01fc*/ 	.word	0x0000b850
        /*0200*/ 	.word	0x00000005
        /*0204*/ 	.word	0x00000000
        /*0208*/ 	.short	0x010a
        /*020a*/ 	.byte	0x3f
	.zero		1


	//   ....[24]....
        /*020c*/ 	.word	0x0000b920
        /*0210*/ 	.word	0x00000016
        /*0214*/ 	.word	0x00000020
        /*0218*/ 	.short	0x010a
        /*021a*/ 	.byte	0x3f
	.zero		1


	//   ....[25]....
        /*021c*/ 	.word	0x0000b9f0
        /*0220*/ 	.word	0x00000007
        /*0224*/ 	.word	0x00000000
        /*0228*/ 	.short	0x010a
        /*022a*/ 	.byte	0x3f
	.zero		1


	//   ....[26]....
        /*022c*/ 	.word	0x0000ba40
        /*0230*/ 	.word	0x00000008
        /*0234*/ 	.word	0x00000000
        /*0238*/ 	.short	0x010a
        /*023a*/ 	.byte	0x3f
	.zero		1


	//   ....[27]....
        /*023c*/ 	.word	0x0000ba90
        /*0240*/ 	.word	0x0000000b
        /*0244*/ 	.word	0x00000000
        /*0248*/ 	.short	0x010a
        /*024a*/ 	.byte	0x3f
	.zero		1


	//----- nvinfo : EIATTR_NUM_MBARRIERS
	.align		4
.L_35:
        /*024c*/ 	.byte	0x03, 0x38
        /*024e*/ 	.short	0x000a


	//----- nvinfo : EIATTR_EXIT_INSTR_OFFSETS
	.align		4
        /*0250*/ 	.byte	0x04, 0x1c
        /*0252*/ 	.short	(.L_37 - .L_36)


	//   ....[0]....
.L_36:
        /*0254*/ 	.word	0x000008e0


	//   ....[1]....
        /*0258*/ 	.word	0x00001100


	//   ....[2]....
        /*025c*/ 	.word	0x0000a240


	//   ....[3]....
        /*0260*/ 	.word	0x0000a7a0


	//   ....[4]....
        /*0264*/ 	.word	0x0000b7f0


	//----- nvinfo : EIATTR_MAX_THREADS
	.align		4
.L_37:
        /*0268*/ 	.byte	0x04, 0x05
        /*026a*/ 	.short	(.L_39 - .L_38)
.L_38:
        /*026c*/ 	.word	0x00000180
        /*0270*/ 	.word	0x00000001
        /*0274*/ 	.word	0x00000001


	//----- nvinfo : EIATTR_CRS_STACK_SIZE
	.align		4
.L_39:
        /*0278*/ 	.byte	0x04, 0x1e
        /*027a*/ 	.short	(.L_41 - .L_40)
.L_40:
        /*027c*/ 	.word	0x00000000


	//----- nvinfo : EIATTR_CBANK_PARAM_SIZE
	.align		4
.L_41:
        /*0280*/ 	.byte	0x03, 0x19
        /*0282*/ 	.short	0x0470


	//----- nvinfo : EIATTR_PARAM_CBANK
	.align		4
        /*0284*/ 	.byte	0x04, 0x0a
        /*0286*/ 	.short	(.L_43 - .L_42)
	.align		4
.L_42:
        /*0288*/ 	.word	index@(.nv.constant0._ZN7cutlass13device_kernelINS_4gemm6kernel13GemmUniversalIN4cute5tupleIJiiiiEEENS1_10collective13CollectiveMmaINS1_34MainloopSm90TmaGmmaWarpSpecializedILi4ENS5_IJNS4_1CILi1EEENSA_ILi2EEESB_EEENS1_35KernelTmaWarpSpecializedCooperativeEEENS5_IJNSA_ILi128EEENSA_ILi256EEENSA_ILi32EEEEEENS_10tfloat32_tENS5_IJlSB_lEEESK_SL_NS4_8TiledMMAINS4_8MMA_AtomIJNS4_4SM904GMMA30MMA_64x256x8_F32TF32TF32_SS_TNILNSP_7ScaleInE1ELSR_1EEEEEENS4_6LayoutINS5_IJSC_SB_SB_EEENS5_IJSB_NSA_ILi0EEESW_EEEEENS5_IJNS4_10UnderscoreESZ_SZ_EEEEENS4_23SM90_TMA_LOAD_MULTICASTENS4_14ComposedLayoutINS4_7SwizzleILi3ELi4ELi3EEENS4_18smem_ptr_flag_bitsILi32EEENSU_INS5_IJNSA_ILi8EEESI_EEENS5_IJSI_SB_EEEEEEEvNS4_8identityENS4_13SM90_TMA_LOADES1C_vS1D_EENS_8epilogue10collective6detail29Sm90TmaWarpSpecializedAdapterINS1H_15DefaultEpilogueISK_SL_SL_NS1G_6thread17LinearCombinationISK_Li1EffLNS1L_9ScaleType4KindE0ELNS_15FloatRoundStyleE2ESK_EENS1_15EpilogueDefaultEEEEEvvEEEEvNT_6ParamsE)
        /*028c*/ 	.short	0x0210
        /*028e*/ 	.short	0x0470


	//----- nvinfo : EIATTR_SW_WAR
	.align		4
.L_43:
        /*0290*/ 	.byte	0x04, 0x36
        /*0292*/ 	.short	(.L_45 - .L_44)
.L_44:
        /*0294*/ 	.word	0x00000008
.L_45:


//--------------------- .nv.callgraph             --------------------------
	.section	.nv.callgraph,"",@"SHT_CUDA_CALLGRAPH"
	.align	4
	.sectionentsize	8
	.align		4
        /*0000*/ 	.word	0x00000000
	.align		4
        /*0004*/ 	.word	0xffffffff
	.align		4
        /*0008*/ 	.word	index@(_ZN7cutlass13device_kernelINS_4gemm6kernel13GemmUniversalIN4cute5tupleIJiiiiEEENS1_10collective13CollectiveMmaINS1_34MainloopSm90TmaGmmaWarpSpecializedILi4ENS5_IJNS4_1CILi1EEENSA_ILi2EEESB_EEENS1_35KernelTmaWarpSpecializedCooperativeEEENS5_IJNSA_ILi128EEENSA_ILi256EEENSA_ILi32EEEEEENS_10tfloat32_tENS5_IJlSB_lEEESK_SL_NS4_8TiledMMAINS4_8MMA_AtomIJNS4_4SM904GMMA30MMA_64x256x8_F32TF32TF32_SS_TNILNSP_7ScaleInE1ELSR_1EEEEEENS4_6LayoutINS5_IJSC_SB_SB_EEENS5_IJSB_NSA_ILi0EEESW_EEEEENS5_IJNS4_10UnderscoreESZ_SZ_EEEEENS4_23SM90_TMA_LOAD_MULTICASTENS4_14ComposedLayoutINS4_7SwizzleILi3ELi4ELi3EEENS4_18smem_ptr_flag_bitsILi32EEENSU_INS5_IJNSA_ILi8EEESI_EEENS5_IJSI_SB_EEEEEEEvNS4_8identityENS4_13SM90_TMA_LOADES1C_vS1D_EENS_8epilogue10collective6detail29Sm90TmaWarpSpecializedAdapterINS1H_15DefaultEpilogueISK_SL_SL_NS1G_6thread17LinearCombinationISK_Li1EffLNS1L_9ScaleType4KindE0ELNS_15FloatRoundStyleE2ESK_EENS1_15EpilogueDefaultEEEEEvvEEEEvNT_6ParamsE)
	.align		4
        /*000c*/ 	.word	index@(__assertfail)
	.align		4
        /*0010*/ 	.word	0x00000000
	.align		4
        /*0014*/ 	.word	0xfffffffe
	.align		4
        /*0018*/ 	.word	0x00000000
	.align		4
        /*001c*/ 	.word	0xfffffffd
	.align		4
        /*0020*/ 	.word	0x00000000
	.align		4
        /*0024*/ 	.word	0xfffffffc


//--------------------- .nv.constant4             --------------------------
	.section	.nv.constant4,"a",@progbits
	.align	8
	.align		8
.nv.constant4:
        /*0000*/ 	.dword	__assertfail
	.align		8
        /*0008*/ 	.dword	__unnamed_1
	.align		8
        /*0010*/ 	.dword	_ZN40_INTERNAL_a3fc7919_4_k_cu_7bbc2188_183524cuda3std3__45__cpo5beginE
	.align		8
        /*0018*/ 	.dword	_ZN40_INTERNAL_a3fc7919_4_k_cu_7bbc2188_183524cuda3std3__45__cpo3endE
	.align		8
        /*0020*/ 	.dword	_ZN40_INTERNAL_a3fc7919_4_k_cu_7bbc2188_183524cuda3std3__45__cpo6cbeginE
	.align		8
        /*0028*/ 	.dword	_ZN40_INTERNAL_a3fc7919_4_k_cu_7bbc2188_183524cuda3std3__45__cpo4cendE
	.align		8
        /*0030*/ 	.dword	_ZN40_INTERNAL_a3fc7919_4_k_cu_7bbc2188_183524cuda3std3__442_GLOBAL__N__a3fc7919_4_k_cu_7bbc2188_183526ignoreE
	.align		8
        /*0038*/ 	.dword	_ZN40_INTERNAL_a3fc7919_4_k_cu_7bbc2188_183524cuda3std3__419piecewise_constructE
	.align		8
        /*0040*/ 	.dword	_ZN40_INTERNAL_a3fc7919_4_k_cu_7bbc2188_183524cuda3std3__48in_placeE
	.align		8
        /*0048*/ 	.dword	_ZN40_INTERNAL_a3fc7919_4_k_cu_7bbc2188_183524cuda3std6ranges3__45__cpo4swapE
	.align		8
        /*0050*/ 	.dword	_ZN40_INTERNAL_a3fc7919_4_k_cu_7bbc2188_183524cuda3std6ranges3__45__cpo9iter_moveE
	.align		8
        /*0058*/ 	.dword	_ZN40_INTERNAL_a3fc7919_4_k_cu_7bbc2188_183524cute7productE
	.align		8
        /*0060*/ 	.dword	_ZN40_INTERNAL_a3fc7919_4_k_cu_7bbc2188_183524cute1_E
	.align		8
        /*0068*/ 	.dword	$str$22
	.align		8
        /*0070*/ 	.dword	$str$23


//--------------------- .text._ZN7cutlass13device_kernelINS_4gemm6kernel13GemmUniversalIN4cute5tupleIJiiiiEEENS1_10collective13CollectiveMmaINS1_34MainloopSm90TmaGmmaWarpSpecializedILi4ENS5_IJNS4_1CILi1EEENSA_ILi2EEESB_EEENS1_35KernelTmaWarpSpecializedCooperativeEEENS5_IJNSA_ILi128EEENSA_ILi256EEENSA_ILi32EEEEEENS_10tfloat32_tENS5_IJlSB_lEEESK_SL_NS4_8TiledMMAINS4_8MMA_AtomIJNS4_4SM904GMMA30MMA_64x256x8_F32TF32TF32_SS_TNILNSP_7ScaleInE1ELSR_1EEEEEENS4_6LayoutINS5_IJSC_SB_SB_EEENS5_IJSB_NSA_ILi0EEESW_EEEEENS5_IJNS4_10UnderscoreESZ_SZ_EEEEENS4_23SM90_TMA_LOAD_MULTICASTENS4_14ComposedLayoutINS4_7SwizzleILi3ELi4ELi3EEENS4_18smem_ptr_flag_bitsILi32EEENSU_INS5_IJNSA_ILi8EEESI_EEENS5_IJSI_SB_EEEEEEEvNS4_8identityENS4_13SM90_TMA_LOADES1C_vS1D_EENS_8epilogue10collective6detail29Sm90TmaWarpSpecializedAdapterINS1H_15DefaultEpilogueISK_SL_SL_NS1G_6thread17LinearCombinationISK_Li1EffLNS1L_9ScaleType4KindE0ELNS_15FloatRoundStyleE2ESK_EENS1_15EpilogueDefaultEEEEEvvEEEEvNT_6ParamsE --------------------------
	.section	.text._ZN7cutlass13device_kernelINS_4gemm6kernel13GemmUniversalIN4cute5tupleIJiiiiEEENS1_10collective13CollectiveMmaINS1_34MainloopSm90TmaGmmaWarpSpecializedILi4ENS5_IJNS4_1CILi1EEENSA_ILi2EEESB_EEENS1_35KernelTmaWarpSpecializedCooperativeEEENS5_IJNSA_ILi128EEENSA_ILi256EEENSA_ILi32EEEEEENS_10tfloat32_tENS5_IJlSB_lEEESK_SL_NS4_8TiledMMAINS4_8MMA_AtomIJNS4_4SM904GMMA30MMA_64x256x8_F32TF32TF32_SS_TNILNSP_7ScaleInE1ELSR_1EEEEEENS4_6LayoutINS5_IJSC_SB_SB_EEENS5_IJSB_NSA_ILi0EEESW_EEEEENS5_IJNS4_10UnderscoreESZ_SZ_EEEEENS4_23SM90_TMA_LOAD_MULTICASTENS4_14ComposedLayoutINS4_7SwizzleILi3ELi4ELi3EEENS4_18smem_ptr_flag_bitsILi32EEENSU_INS5_IJNSA_ILi8EEESI_EEENS5_IJSI_SB_EEEEEEEvNS4_8identityENS4_13SM90_TMA_LOADES1C_vS1D_EENS_8epilogue10collective6detail29Sm90TmaWarpSpecializedAdapterINS1H_15DefaultEpilogueISK_SL_SL_NS1G_6thread17LinearCombinationISK_Li1EffLNS1L_9ScaleType4KindE0ELNS_15FloatRoundStyleE2ESK_EENS1_15EpilogueDefaultEEEEEvvEEEEvNT_6ParamsE,"ax",@progbits
	.align	128
.text._ZN7cutlass13device_kernelINS_4gemm6kernel13GemmUniversalIN4cute5tupleIJiiiiEEENS1_10collective13CollectiveMmaINS1_34MainloopSm90TmaGmmaWarpSpecializedILi4ENS5_IJNS4_1CILi1EEENSA_ILi2EEESB_EEENS1_35KernelTmaWarpSpecializedCooperativeEEENS5_IJNSA_ILi128EEENSA_ILi256EEENSA_ILi32EEEEEENS_10tfloat32_tENS5_IJlSB_lEEESK_SL_NS4_8TiledMMAINS4_8MMA_AtomIJNS4_4SM904GMMA30MMA_64x256x8_F32TF32TF32_SS_TNILNSP_7ScaleInE1ELSR_1EEEEEENS4_6LayoutINS5_IJSC_SB_SB_EEENS5_IJSB_NSA_ILi0EEESW_EEEEENS5_IJNS4_10UnderscoreESZ_SZ_EEEEENS4_23SM90_TMA_LOAD_MULTICASTENS4_14ComposedLayoutINS4_7SwizzleILi3ELi4ELi3EEENS4_18smem_ptr_flag_bitsILi32EEENSU_INS5_IJNSA_ILi8EEESI_EEENS5_IJSI_SB_EEEEEEEvNS4_8identityENS4_13SM90_TMA_LOADES1C_vS1D_EENS_8epilogue10collective6detail29Sm90TmaWarpSpecializedAdapterINS1H_15DefaultEpilogueISK_SL_SL_NS1G_6thread17LinearCombinationISK_Li1EffLNS1L_9ScaleType4KindE0ELNS_15FloatRoundStyleE2ESK_EENS1_15EpilogueDefaultEEEEEvvEEEEvNT_6ParamsE:
        .type           _ZN7cutlass13device_kernelINS_4gemm6kernel13GemmUniversalIN4cute5tupleIJiiiiEEENS1_10collective13CollectiveMmaINS1_34MainloopSm90TmaGmmaWarpSpecializedILi4ENS5_IJNS4_1CILi1EEENSA_ILi2EEESB_EEENS1_35KernelTmaWarpSpecializedCooperativeEEENS5_IJNSA_ILi128EEENSA_ILi256EEENSA_ILi32EEEEEENS_10tfloat32_tENS5_IJlSB_lEEESK_SL_NS4_8TiledMMAINS4_8MMA_AtomIJNS4_4SM904GMMA30MMA_64x256x8_F32TF32TF32_SS_TNILNSP_7ScaleInE1ELSR_1EEEEEENS4_6LayoutINS5_IJSC_SB_SB_EEENS5_IJSB_NSA_ILi0EEESW_EEEEENS5_IJNS4_10UnderscoreESZ_SZ_EEEEENS4_23SM90_TMA_LOAD_MULTICASTENS4_14ComposedLayoutINS4_7SwizzleILi3ELi4ELi3EEENS4_18smem_ptr_flag_bitsILi32EEENSU_INS5_IJNSA_ILi8EEESI_EEENS5_IJSI_SB_EEEEEEEvNS4_8identityENS4_13SM90_TMA_LOADES1C_vS1D_EENS_8epilogue10collective6detail29Sm90TmaWarpSpecializedAdapterINS1H_15DefaultEpilogueISK_SL_SL_NS1G_6thread17LinearCombinationISK_Li1EffLNS1L_9ScaleType4KindE0ELNS_15FloatRoundStyleE2ESK_EENS1_15EpilogueDefaultEEEEEvvEEEEvNT_6ParamsE,@function
        .size           _ZN7cutlass13device_kernelINS_4gemm6kernel13GemmUniversalIN4cute5tupleIJiiiiEEENS1_10collective13CollectiveMmaINS1_34MainloopSm90TmaGmmaWarpSpecializedILi4ENS5_IJNS4_1CILi1EEENSA_ILi2EEESB_EEENS1_35KernelTmaWarpSpecializedCooperativeEEENS5_IJNSA_ILi128EEENSA_ILi256EEENSA_ILi32EEEEEENS_10tfloat32_tENS5_IJlSB_lEEESK_SL_NS4_8TiledMMAINS4_8MMA_AtomIJNS4_4SM904GMMA30MMA_64x256x8_F32TF32TF32_SS_TNILNSP_7ScaleInE1ELSR_1EEEEEENS4_6LayoutINS5_IJSC_SB_SB_EEENS5_IJSB_NSA_ILi0EEESW_EEEEENS5_IJNS4_10UnderscoreESZ_SZ_EEEEENS4_23SM90_TMA_LOAD_MULTICASTENS4_14ComposedLayoutINS4_7SwizzleILi3ELi4ELi3EEENS4_18smem_ptr_flag_bitsILi32EEENSU_INS5_IJNSA_ILi8EEESI_EEENS5_IJSI_SB_EEEEEEEvNS4_8identityENS4_13SM90_TMA_LOADES1C_vS1D_EENS_8epilogue10collective6detail29Sm90TmaWarpSpecializedAdapterINS1H_15DefaultEpilogueISK_SL_SL_NS1G_6thread17LinearCombinationISK_Li1EffLNS1L_9ScaleType4KindE0ELNS_15FloatRoundStyleE2ESK_EENS1_15EpilogueDefaultEEEEEvvEEEEvNT_6ParamsE,(.L_x_325 - _ZN7cutlass13device_kernelINS_4gemm6kernel13GemmUniversalIN4cute5tupleIJiiiiEEENS1_10collective13CollectiveMmaINS1_34MainloopSm90TmaGmmaWarpSpecializedILi4ENS5_IJNS4_1CILi1EEENSA_ILi2EEESB_EEENS1_35KernelTmaWarpSpecializedCooperativeEEENS5_IJNSA_ILi128EEENSA_ILi256EEENSA_ILi32EEEEEENS_10tfloat32_tENS5_IJlSB_lEEESK_SL_NS4_8TiledMMAINS4_8MMA_AtomIJNS4_4SM904GMMA30MMA_64x256x8_F32TF32TF32_SS_TNILNSP_7ScaleInE1ELSR_1EEEEEENS4_6LayoutINS5_IJSC_SB_SB_EEENS5_IJSB_NSA_ILi0EEESW_EEEEENS5_IJNS4_10UnderscoreESZ_SZ_EEEEENS4_23SM90_TMA_LOAD_MULTICASTENS4_14ComposedLayoutINS4_7SwizzleILi3ELi4ELi3EEENS4_18smem_ptr_flag_bitsILi32EEENSU_INS5_IJNSA_ILi8EEESI_EEENS5_IJSI_SB_EEEEEEEvNS4_8identityENS4_13SM90_TMA_LOADES1C_vS1D_EENS_8epilogue10collective6detail29Sm90TmaWarpSpecializedAdapterINS1H_15DefaultEpilogueISK_SL_SL_NS1G_6thread17LinearCombinationISK_Li1EffLNS1L_9ScaleType4KindE0ELNS_15FloatRoundStyleE2ESK_EENS1_15EpilogueDefaultEEEEEvvEEEEvNT_6ParamsE)
        .other          _ZN7cutlass13device_kernelINS_4gemm6kernel13GemmUniversalIN4cute5tupleIJiiiiEEENS1_10collective13CollectiveMmaINS1_34MainloopSm90TmaGmmaWarpSpecializedILi4ENS5_IJNS4_1CILi1EEENSA_ILi2EEESB_EEENS1_35KernelTmaWarpSpecializedCooperativeEEENS5_IJNSA_ILi128EEENSA_ILi256EEENSA_ILi32EEEEEENS_10tfloat32_tENS5_IJlSB_lEEESK_SL_NS4_8TiledMMAINS4_8MMA_AtomIJNS4_4SM904GMMA30MMA_64x256x8_F32TF32TF32_SS_TNILNSP_7ScaleInE1ELSR_1EEEEEENS4_6LayoutINS5_IJSC_SB_SB_EEENS5_IJSB_NSA_ILi0EEESW_EEEEENS5_IJNS4_10UnderscoreESZ_SZ_EEEEENS4_23SM90_TMA_LOAD_MULTICASTENS4_14ComposedLayoutINS4_7SwizzleILi3ELi4ELi3EEENS4_18smem_ptr_flag_bitsILi32EEENSU_INS5_IJNSA_ILi8EEESI_EEENS5_IJSI_SB_EEEEEEEvNS4_8identityENS4_13SM90_TMA_LOADES1C_vS1D_EENS_8epilogue10collective6detail29Sm90TmaWarpSpecializedAdapterINS1H_15DefaultEpilogueISK_SL_SL_NS1G_6thread17LinearCombinationISK_Li1EffLNS1L_9ScaleType4KindE0ELNS_15FloatRoundStyleE2ESK_EENS1_15EpilogueDefaultEEEEEvvEEEEvNT_6ParamsE,@"STO_CUDA_ENTRY STV_DEFAULT"
_ZN7cutlass13device_kernelINS_4gemm6kernel13GemmUniversalIN4cute5tupleIJiiiiEEENS1_10collective13CollectiveMmaINS1_34MainloopSm90TmaGmmaWarpSpecializedILi4ENS5_IJNS4_1CILi1EEENSA_ILi2EEESB_EEENS1_35KernelTmaWarpSpecializedCooperativeEEENS5_IJNSA_ILi128EEENSA_ILi256EEENSA_ILi32EEEEEENS_10tfloat32_tENS5_IJlSB_lEEESK_SL_NS4_8TiledMMAINS4_8MMA_AtomIJNS4_4SM904GMMA30MMA_64x256x8_F32TF32TF32_SS_TNILNSP_7ScaleInE1ELSR_1EEEEEENS4_6LayoutINS5_IJSC_SB_SB_EEENS5_IJSB_NSA_ILi0EEESW_EEEEENS5_IJNS4_10UnderscoreESZ_SZ_EEEEENS4_23SM90_TMA_LOAD_MULTICASTENS4_14ComposedLayoutINS4_7SwizzleILi3ELi4ELi3EEENS4_18smem_ptr_flag_bitsILi32EEENSU_INS5_IJNSA_ILi8EEESI_EEENS5_IJSI_SB_EEEEEEEvNS4_8identityENS4_13SM90_TMA_LOADES1C_vS1D_EENS_8epilogue10collective6detail29Sm90TmaWarpSpecializedAdapterINS1H_15DefaultEpilogueISK_SL_SL_NS1G_6thread17LinearCombinationISK_Li1EffLNS1L_9ScaleType4KindE0ELNS_15FloatRoundStyleE2ESK_EENS1_15EpilogueDefaultEEEEEvvEEEEvNT_6ParamsE:
[----:B------:R-:W0:Y:S01]  /*0000*/  LDC R1, c[0x0][0x28] ;  /* 0x00000a00ff017b82 */ /* 0x000e220000000800 */
[----:B------:R-:W1:Y:S01]  /*0010*/  S2R R18, SR_TID.X ;  /* 0x0000000000127919 */ /* 0x000e620000002100 */
[----:B------:R-:W-:Y:S01]  /*0020*/  ELECT P0, URZ, PT ;  /* 0x00000000003f782f */ /* 0x000fe20003800000 */
[----:B------:R-:W-:Y:S01]  /*0030*/  BSSY B0, `(.L_x_0) ;  /* 0x000000f000007945 */ /* 0x000fe20003800000 */
[--C-:B-1----:R-:W-:Y:S02]  /*0040*/  SHF.R.U32.HI R0, RZ, 0x5, R18.reuse ;  /* 0x00000005ff007819 */ /* 0x102fe40000011612 */
[----:B------:R-:W-:-:S03]  /*0050*/  SHF.R.U32.HI R3, RZ, 0x7, R18 ;  /* 0x00000007ff037819 */ /* 0x000fc60000011612 */
[----:B------:R-:W1:Y:S04]  /*0060*/  SHFL.IDX PT, R2, R0, RZ, 0x1f ;  /* 0x00001fff00027589 */ /* 0x000e6800000e0000 */
[----:B------:R2:W3:Y:S01]  /*0070*/  SHFL.IDX PT, R5, R3, RZ, 0x1f ;  /* 0x00001fff03057589 */ /* 0x0004e200000e0000 */
[----:B-1----:R-:W-:-:S13]  /*0080*/  ISETP.NE.OR P0, PT, R2, RZ, !P0 ;  /* 0x000000ff0200720c */ /* 0x002fda0004705670 */
[----:B0-23--:R-:W-:Y:S05]  /*0090*/  @P0 BRA `(.L_x_1) ;  /* 0x0000000000200947 */ /* 0x00dfea0003800000 */
[----:B------:R-:W-:Y:S02]  /*00a0*/  ULDC.64 UR4, c[0x0][0x198] ;  /* 0x0000660000047ab9 */ /* 0x000fe40000000a00 */
[----:B------:R-:W-:Y:S02]  /*00b0*/  UIADD3 UR6, UP0, UR4, 0xf0, URZ ;  /* 0x000000f004067890 */ /* 0x000fe4000ff1e03f */
[----:B------:R-:W-:Y:S02]  /*00c0*/  UIADD3 UR4, UP1, UR4, 0x1f0, URZ ;  /* 0x000001f004047890 */ /* 0x000fe4000ff3e03f */
[----:B------:R-:W-:Y:S02]  /*00d0*/  UIADD3.X UR7, URZ, UR5, URZ, UP0, !UPT ;  /* 0x000000053f077290 */ /* 0x000fe400087fe43f */
[----:B------:R-:W-:-:S07]  /*00e0*/  UIADD3.X UR5, URZ, UR5, URZ, UP1, !UPT ;  /* 0x000000053f057290 */ /* 0x000fce0008ffe43f */
[----:B------:R0:W-:Y:S02]  /*00f0*/  UTMACCTL.PF [UR6] ;  /* 0x00000000060079b9 */ /* 0x0001e40008040000 */
[----:B------:R0:W-:Y:S02]  /*0100*/  UTMACCTL.PF [UR4] ;  /* 0x00000000040079b9 */ /* 0x0001e40008040000 */
[----:B0-----:R-:W-:Y:S01]  /*0110*/  NOP ;  /* 0x0000000000007918 */ /* 0x001fe20000000000 */
.L_x_1:
[----:B------:R-:W-:Y:S05]  /*0120*/  BSYNC B0 ;  /* 0x0000000000007941 */ /* 0x000fea0003800000 */
.L_x_0:
[----:B------:R-:W0:Y:S02]  /*0130*/  SHFL.IDX PT, R3, R0, RZ, 0x1f ;  /* 0x00001fff00037589 */ /* 0x000e2400000e0000 */
[----:B0-----:R-:W-:-:S13]  /*0140*/  ISETP.NE.AND P0, PT, R3, RZ, PT ;  /* 0x000000ff0300720c */ /* 0x001fda0003f05270 */
[----:B------:R-:W-:Y:S05]  /*0150*/  @P0 BRA `(.L_x_2) ;  /* 0x0000000000580947 */ /* 0x000fea0003800000 */
[----:B------:R-:W0:Y:S01]  /*0160*/  S2UR UR8, SR_CgaCtaId ;  /* 0x00000000000879c3 */ /* 0x000e220000008800 */
[----:B------:R-:W-:Y:S01]  /*0170*/  UMOV UR4, 0x400 ;  /* 0x0000040000047882 */ /* 0x000fe20000000000 */
[----:B------:R-:W-:Y:S01]  /*0180*/  UMOV UR5, 0x1 ;  /* 0x0000000100057882 */ /* 0x000fe20000000000 */
[----:B------:R-:W-:Y:S01]  /*0190*/  UMOV UR6, 0x4 ;  /* 0x0000000400067882 */ /* 0x000fe20000000000 */
[----:B------:R-:W-:Y:S01]  /*01a0*/  ELECT P0, URZ, PT ;  /* 0x00000000003f782f */ /* 0x000fe20003800000 */
[----:B------:R-:W-:-:S04]  /*01b0*/  UIADD3 UR6, -UR6, 0x100000, URZ ;  /* 0x0010000006067890 */ /* 0x000fc8000fffe13f */
[----:B------:R-:W-:Y:S02]  /*01c0*/  USHF.L.U32 UR7, UR6, 0xb, URZ ;  /* 0x0000000b06077899 */ /* 0x000fe4000800063f */
[----:B------:R-:W-:Y:S02]  /*01d0*/  USHF.L.U32 UR6, UR6, 0x1, URZ ;  /* 0x0000000106067899 */ /* 0x000fe4000800063f */
[----:B0-----:R-:W-:Y:S02]  /*01e0*/  ULEA UR8, UR8, UR4, 0x18 ;  /* 0x0000000408087291 */ /* 0x001fe4000f8ec03f */
[----:B------:R-:W-:-:S04]  /*01f0*/  UIADD3 UR4, -UR5, 0x100000, URZ ;  /* 0x0010000005047890 */ /* 0x000fc8000fffe13f */
[----:B------:R-:W-:Y:S02]  /*0200*/  USHF.L.U32 UR5, UR4, 0xb, URZ ;  /* 0x0000000b04057899 */ /* 0x000fe4000800063f */
[----:B------:R-:W-:Y:S01]  /*0210*/  USHF.L.U32 UR4, UR4, 0x1, URZ ;  /* 0x0000000104047899 */ /* 0x000fe2000800063f */
[----:B------:R-:W0:Y:S11]  /*0220*/  FENCE.VIEW.ASYNC.S ;  /* 0x00000000000073c6 */ /* 0x000e360000000000 */
[----:B0-----:R0:W1:Y:S01]  /*0230*/  SYNCS.EXCH.64 URZ, [UR8], UR4 ;  /* 0x00000004083f75b2 */ /* 0x0010620008000100 */
[----:B------:R0:W2:Y:S01]  /*0240*/  SYNCS.EXCH.64 URZ, [UR8+0x20], UR6 ;  /* 0x00002006083f75b2 */ /* 0x0000a20008000100 */
[----:B------:R0:W3:Y:S01]  /*0250*/  SYNCS.EXCH.64 URZ, [UR8+0x8], UR4 ;  /* 0x00000804083f75b2 */ /* 0x0000e20008000100 */
[----:B------:R0:W4:Y:S01]  /*0260*/  SYNCS.EXCH.64 URZ, [UR8+0x28], UR6 ;  /* 0x00002806083f75b2 */ /* 0x0001220008000100 */
[----:B------:R0:W0:Y:S01]  /*0270*/  SYNCS.EXCH.64 URZ, [UR8+0x10], UR4 ;  /* 0x00001004083f75b2 */ /* 0x0000220008000100 */
[----:B------:R0:W0:Y:S01]  /*0280*/  SYNCS.EXCH.64 URZ, [UR8+0x30], UR6 ;  /* 0x00003006083f75b2 */ /* 0x0000220008000100 */
[----:B------:R0:W0:Y:S01]  /*0290*/  SYNCS.EXCH.64 URZ, [UR8+0x18], UR4 ;  /* 0x00001804083f75b2 */ /* 0x0000220008000100 */
[----:B------:R0:W0:Y:S01]  /*02a0*/  SYNCS.EXCH.64 URZ, [UR8+0x38], UR6 ;  /* 0x00003806083f75b2 */ /* 0x0000220008000100 */
[----:B------:R-:W-:Y:S01]  /*02b0*/  NOP ;  /* 0x0000000000007918 */ /* 0x000fe20000000000 */
.L_x_2:
[----:B------:R-:W-:Y:S01]  /*02c0*/  SHF.R.S32.HI R7, RZ, 0x1f, R18 ;  /* 0x0000001fff077819 */ /* 0x000fe20000011412 */
[----:B------:R-:W5:Y:S01]  /*02d0*/  SHFL.IDX PT, R0, R0, RZ, 0x1f ;  /* 0x00001fff00007589 */ /* 0x000f6200000e0000 */
[----:B0-----:R-:W0:Y:S01]  /*02e0*/  S2UR UR8, SR_CTAID.X ;  /* 0x00000000000879c3 */ /* 0x001e220000002500 */
[----:B------:R-:W-:Y:S02]  /*02f0*/  ELECT P0, URZ, PT ;  /* 0x00000000003f782f */ /* 0x000fe40003800000 */
[----:B------:R-:W-:Y:S01]  /*0300*/  LEA.HI R7, R7, R18, RZ, 0x7 ;  /* 0x0000001207077211 */ /* 0x000fe200078f38ff */
[----:B------:R-:W1:Y:S01]  /*0310*/  S2R R4, SR_CTAID.Y ;  /* 0x0000000000047919 */ /* 0x000e620000002600 */
[----:B------:R-:W-:Y:S01]  /*0320*/  ULDC UR4, c[0x0][0x154] ;  /* 0x0000550000047ab9 */ /* 0x000fe20000000800 */
[----:B------:R-:W-:Y:S01]  /*0330*/  NOP ;  /* 0x0000000000007918 */ /* 0x000fe20000000000 */
[----:B------:R-:W-:Y:S01]  /*0340*/  LOP3.LUT R7, R7, 0xffffff80, RZ, 0xc0, !PT ;  /* 0xffffff8007077812 */ /* 0x000fe200078ec0ff */
[----:B------:R-:W-:Y:S01]  /*0350*/  NOP ;  /* 0x0000000000007918 */ /* 0x000fe20000000000 */
[----:B------:R-:W2:Y:S03]  /*0360*/  LDC R12, c[0x0][0x140] ;  /* 0x00005000ff0c7b82 */ /* 0x000ea60000000800 */
[----:B------:R-:W-:-:S05]  /*0370*/  IMAD.IADD R7, R18, 0x1, -R7 ;  /* 0x0000000112077824 */ /* 0x000fca00078e0a07 */
[----:B------:R-:W-:Y:S02]  /*0380*/  SHF.R.S32.HI R6, RZ, 0x1f, R7 ;  /* 0x0000001fff067819 */ /* 0x000fe40000011407 */
[----:B------:R-:W-:Y:S02]  /*0390*/  LOP3.LUT P2, RZ, R7, 0x7, RZ, 0xc0, !PT ;  /* 0x0000000707ff7812 */ /* 0x000fe4000784c0ff */
[----:B------:R-:W-:Y:S02]  /*03a0*/  LEA.HI R6, R6, R7, RZ, 0x3 ;  /* 0x0000000706067211 */ /* 0x000fe400078f18ff */
[----:B-----5:R-:W-:Y:S02]  /*03b0*/  ISETP.NE.OR P0, PT, R0, RZ, !P0 ;  /* 0x000000ff0000720c */ /* 0x020fe40004705670 */
[--C-:B------:R-:W-:Y:S02]  /*03c0*/  SHF.R.S32.HI R0, RZ, 0x3, R6.reuse ;  /* 0x00000003ff007819 */ /* 0x100fe40000011406 */
[----:B------:R-:W-:-:S02]  /*03d0*/  SHF.R.S32.HI R9, RZ, 0x1f, R6 ;  /* 0x0000001fff097819 */ /* 0x000fc40000011406 */
[----:B------:R-:W-:Y:S02]  /*03e0*/  SHF.R.S32.HI R6, RZ, 0x1f, R3 ;  /* 0x0000001fff067819 */ /* 0x000fe40000011403 */
[----:B------:R-:W-:Y:S02]  /*03f0*/  LEA.HI R9, R9, R0, RZ, 0x2 ;  /* 0x0000000009097211 */ /* 0x000fe400078f10ff */
[----:B------:R-:W-:Y:S02]  /*0400*/  LEA.HI R6, R6, R3, RZ, 0x2 ;  /* 0x0000000306067211 */ /* 0x000fe400078f10ff */
[----:B-1----:R-:W-:Y:S01]  /*0410*/  I2FP.F32.U32 R8, R4 ;  /* 0x0000000400087245 */ /* 0x002fe20000201000 */
[----:B------:R-:W-:Y:S01]  /*0420*/  VOTEU.ALL UP0, P0 ;  /* 0x00000000003f7886 */ /* 0x000fe20000000000 */
[----:B------:R-:W-:Y:S01]  /*0430*/  LOP3.LUT R6, R6, 0x3ffffffc, RZ, 0xc0, !PT ;  /* 0x3ffffffc06067812 */ /* 0x000fe200078ec0ff */
[----:B------:R-:W-:Y:S01]  /*0440*/  VOTEU.ALL UP1, P0 ;  /* 0x00000000003f7886 */ /* 0x000fe20000020000 */
[----:B------:R-:W-:Y:S01]  /*0450*/  LOP3.LUT R9, R9, 0xfffffffc, RZ, 0xc0, !PT ;  /* 0xfffffffc09097812 */ /* 0x000fe200078ec0ff */
[----:B------:R-:W-:Y:S01]  /*0460*/  FMUL R10, R8, UR4 ;  /* 0x00000004080a7c20 */ /* 0x000fe20008400000 */
[----:B------:R-:W1:Y:S01]  /*0470*/  @!UP0 S2UR UR7, SR_CgaCtaId ;  /* 0x00000000000789c3 */ /* 0x000e620000008800 */
[----:B------:R-:W-:Y:S01]  /*0480*/  IMAD.IADD R11, R3, 0x1, -R6 ;  /* 0x00000001030b7824 */ /* 0x000fe200078e0a06 */
[----:B0-----:R-:W-:Y:S01]  /*0490*/  I2FP.F32.U32 R6, UR8 ;  /* 0x0000000800067c45 */ /* 0x001fe20008201000 */
[----:B------:R-:W-:Y:S01]  /*04a0*/  IMAD.IADD R0, R0, 0x1, -R9 ;  /* 0x0000000100007824 */ /* 0x000fe200078e0a09 */
[----:B------:R-:W-:Y:S01]  /*04b0*/  ULDC UR4, c[0x0][0x150] ;  /* 0x0000540000047ab9 */ /* 0x000fe20000000800 */
[----:B------:R-:W0:Y:S01]  /*04c0*/  F2I.U32.TRUNC.NTZ R10, R10 ;  /* 0x0000000a000a7305 */ /* 0x000e22000020f000 */
[----:B------:R-:W-:Y:S01]  /*04d0*/  SHF.R.S32.HI R3, RZ, 0x1f, R2 ;  /* 0x0000001fff037819 */ /* 0x000fe20000011402 */
[----:B------:R-:W-:Y:S01]  /*04e0*/  FMUL R6, R6, UR4 ;  /* 0x0000000406067c20 */ /* 0x000fe20008400000 */
[----:B------:R-:W5:Y:S01]  /*04f0*/  LDC R9, c[0x0][0x148] ;  /* 0x00005200ff097b82 */ /* 0x000f620000000800 */
[----:B------:R-:W-:Y:S01]  /*0500*/  IMAD R11, R11, 0x4, R0 ;  /* 0x000000040b0b7824 */ /* 0x000fe200078e0200 */
[----:B------:R-:W-:Y:S01]  /*0510*/  LEA.HI R3, R3, R2, RZ, 0x2 ;  /* 0x0000000203037211 */ /* 0x000fe200078f10ff */
[----:B------:R-:W-:Y:S01]  /*0520*/  UMOV UR4, 0x20 ;  /* 0x0000002000047882 */ /* 0x000fe20000000000 */
[----:B------:R-:W-:Y:S01]  /*0530*/  @!UP0 UMOV UR6, 0x400 ;  /* 0x0000040000068882 */ /* 0x000fe20000000000 */
[----:B------:R-:W3:Y:S01]  /*0540*/  F2I.U32.TRUNC.NTZ R6, R6 ;  /* 0x0000000600067305 */ /* 0x000ee2000020f000 */
[----:B------:R-:W-:Y:S01]  /*0550*/  LOP3.LUT R3, R3, 0xfffffffc, RZ, 0xc0, !PT ;  /* 0xfffffffc03037812 */ /* 0x000fe200078ec0ff */
[----:B------:R-:W-:Y:S01]  /*0560*/  IMAD.SHL.U32 R22, R11, 0x4, RZ ;  /* 0x000000040b167824 */ /* 0x000fe200078e00ff */
[----:B------:R-:W4:Y:S01]  /*0570*/  LDC R8, c[0x0][0x144] ;  /* 0x00005100ff087b82 */ /* 0x000f220000000800 */
[----:B------:R-:W-:-:S04]  /*0580*/  @!UP0 UIADD3 UR4, -UR4, 0x100000, URZ ;  /* 0x0010000004048890 */ /* 0x000fc8000fffe13f */
[----:B------:R-:W-:Y:S02]  /*0590*/  @!UP0 USHF.L.U32 UR5, UR4, 0xb, URZ ;  /* 0x0000000b04058899 */ /* 0x000fe4000800063f */
[----:B------:R-:W-:Y:S01]  /*05a0*/  @!UP0 USHF.L.U32 UR4, UR4, 0x1, URZ ;  /* 0x0000000104048899 */ /* 0x000fe2000800063f */
[----:B--2---:R-:W-:Y:S01]  /*05b0*/  ISETP.EQ.U32.AND P3, PT, R12, 0x1, PT ;  /* 0x000000010c00780c */ /* 0x004fe20003f62070 */
[----:B------:R-:W-:Y:S01]  /*05c0*/  IMAD.IADD R0, R2, 0x1, -R3 ;  /* 0x0000000102007824 */ /* 0x000fe200078e0a03 */
[----:B------:R-:W-:Y:S01]  /*05d0*/  LOP3.LUT R22, R11, 0xc, R22, 0x78, !PT ;  /* 0x0000000c0b167812 */ /* 0x000fe200078e7816 */
[----:B0-----:R-:W-:Y:S01]  /*05e0*/  IMAD.MOV R14, RZ, RZ, -R10 ;  /* 0x000000ffff0e7224 */ /* 0x001fe200078e0a0a */
[----:B-1----:R-:W-:Y:S02]  /*05f0*/  @!UP0 ULEA UR6, UR7, UR6, 0x18 ;  /* 0x0000000607068291 */ /* 0x002fe4000f8ec03f */
[----:B------:R-:W-:Y:S01]  /*0600*/  ISETP.NE.AND P1, PT, R0, 0x3, PT ;  /* 0x000000030000780c */ /* 0x000fe20003f25270 */
[----:B------:R-:W-:Y:S01]  /*0610*/  VOTEU.ALL UP0, P0 ;  /* 0x00000000003f7886 */ /* 0x000fe20000000000 */
[----:B------:R-:W-:Y:S01]  /*0620*/  ISETP.LT.U32.AND P0, PT, R22, 0x2, !P2 ;  /* 0x000000021600780c */ /* 0x000fe20005701070 */
[----:B---3--:R-:W-:Y:S01]  /*0630*/  IMAD.MOV R3, RZ, RZ, -R6 ;  /* 0x000000ffff037224 */ /* 0x008fe200078e0a06 */
[----:B------:R-:W-:-:S02]  /*0640*/  ISETP.EQ.OR P1, PT, R0, RZ, !P1 ;  /* 0x000000ff0000720c */ /* 0x000fc40004f22670 */
[----:B------:R-:W-:Y:S01]  /*0650*/  ISETP.NE.AND P2, PT, R5, RZ, PT ;  /* 0x000000ff0500720c */ /* 0x000fe20003f45270 */
[----:B-----5:R-:W-:Y:S01]  /*0660*/  IMAD R7, R9, R14, R4 ;  /* 0x0000000e09077224 */ /* 0x020fe200078e0204 */
[----:B------:R-:W-:Y:S01]  /*0670*/  ISETP.EQ.AND P1, PT, R5, RZ, P1 ;  /* 0x000000ff0500720c */ /* 0x000fe20000f22270 */
[----:B------:R-:W0:Y:S02]  /*0680*/  FENCE.VIEW.ASYNC.S ;  /* 0x00000000000073c6 */ /* 0x000e240000000000 */
[----:B0-----:R0:W1:Y:S01]  /*0690*/  @!UP0 SYNCS.EXCH.64 URZ, [UR6+0x50], UR4 ;  /* 0x00005004063f85b2 */ /* 0x0010620008000100 */
[----:B------:R-:W-:Y:S02]  /*06a0*/  ISETP.NE.AND P4, PT, R7, R22, PT ;  /* 0x000000160700720c */ /* 0x000fe40003f85270 */
[----:B------:R-:W-:Y:S01]  /*06b0*/  SEL R19, RZ, 0x1, !P1 ;  /* 0x00000001ff137807 */ /* 0x000fe20004800000 */
[----:B----4-:R-:W-:Y:S02]  /*06c0*/  IMAD R3, R8, R3, UR8 ;  /* 0x0000000808037e24 */ /* 0x010fe4000f8e0203 */
[----:B------:R-:W-:-:S03]  /*06d0*/  VIADD R8, R5, 0xffffffff ;  /* 0xffffffff05087836 */ /* 0x000fc60000000000 */
[----:B------:R-:W-:Y:S02]  /*06e0*/  ISETP.EQ.OR P4, PT, R3, RZ, !P4 ;  /* 0x000000ff0300720c */ /* 0x000fe40006782670 */
[----:B------:R-:W-:Y:S02]  /*06f0*/  ISETP.GE.U32.AND P5, PT, R8, 0x2, PT ;  /* 0x000000020800780c */ /* 0x000fe40003fa6070 */
[----:B------:R-:W-:Y:S02]  /*0700*/  PLOP3.LUT P0, PT, P0, P4, PT, 0x80, 0x0 ;  /* 0x000000000000781c */ /* 0x000fe40000709070 */
[----:B------:R-:W-:Y:S01]  /*0710*/  SEL R19, R19, 0x2, P5 ;  /* 0x0000000213137807 */ /* 0x000fe20002800000 */
[----:B------:R0:W2:Y:S01]  /*0720*/  @!UP1 SYNCS.EXCH.64 URZ, [UR6+0x58], UR4 ;  /* 0x00005804063f95b2 */ /* 0x0000a20008000100 */
[----:B------:R-:W-:Y:S01]  /*0730*/  P2R R156, PR, RZ, 0x1 ;  /* 0x00000001ff9c7803 */ /* 0x000fe20000000000 */
[----:B------:R-:W-:Y:S01]  /*0740*/  NOP ;  /* 0x0000000000007918 */ /* 0x000fe20000000000 */
[----:B------:R-:W-:Y:S07]  /*0750*/  @!P3 BRA `(.L_x_3) ;  /* 0x000000000008b947 */ /* 0x000fee0003800000 */
[----:B-12---:R-:W-:Y:S01]  /*0760*/  UCGABAR_ARV ;  /* 0x00000000000079c7 */ /* 0x006fe20008000000 */
[----:B------:R-:W-:Y:S05]  /*0770*/  BRA `(.L_x_4) ;  /* 0x0000000000047947 */ /* 0x000fea0003800000 */
.L_x_3:
[----:B-12---:R-:W-:Y:S01]  /*0780*/  NOP ;  /* 0x0000000000007918 */ /* 0x006fe20000000000 */
.L_x_4:
[----:B------:R-:W1:Y:S01]  /*0790*/  LDC R2, c[0x0][0x65c] ;  /* 0x00019700ff027b82 */ /* 0x000e620000000800 */
[----:B------:R-:W-:Y:S02]  /*07a0*/  IMAD.U32 R6, RZ, RZ, UR8 ;  /* 0x00000008ff067e24 */ /* 0x000fe4000f8e00ff */
[----:B------:R-:W-:Y:S01]  /*07b0*/  IMAD.MOV.U32 R7, RZ, RZ, RZ ;  /* 0x000000ffff077224 */ /* 0x000fe200078e00ff */
[----:B-1----:R-:W-:-:S04]  /*07c0*/  ISETP.NE.AND P1, PT, R2, 0x1, PT ;  /* 0x000000010200780c */ /* 0x002fc80003f25270 */
[----:B------:R-:W-:-:S09]  /*07d0*/  P2R R5, PR, RZ, 0x2 ;  /* 0x00000002ff057803 */ /* 0x000fd20000000000 */
[----:B------:R-:W1:Y:S01]  /*07e0*/  @P1 LDC R17, c[0x0][0x10] ;  /* 0x00000400ff111b82 */ /* 0x000e620000000800 */
[----:B------:R-:W-:Y:S02]  /*07f0*/  @P1 IMAD.MOV.U32 R5, RZ, RZ, RZ ;  /* 0x000000ffff051224 */ /* 0x000fe400078e00ff */
[----:B------:R-:W-:-:S05]  /*0800*/  @P1 IMAD.MOV.U32 R13, RZ, RZ, RZ ;  /* 0x000000ffff0d1224 */ /* 0x000fca00078e00ff */
[----:B------:R-:W2:Y:S01]  /*0810*/  @!P1 LDC R11, c[0x0][0xc] ;  /* 0x00000300ff0b9b82 */ /* 0x000ea20000000800 */
[----:B-1----:R-:W-:-:S04]  /*0820*/  @P1 IMAD.WIDE.U32 R16, R17, UR8, R4 ;  /* 0x0000000811101c25 */ /* 0x002fc8000f8e0004 */
[----:B------:R-:W-:Y:S02]  /*0830*/  @P1 IMAD.IADD R17, R17, 0x1, R13 ;  /* 0x0000000111111824 */ /* 0x000fe400078e020d */
[----:B--2---:R-:W-:-:S04]  /*0840*/  @!P1 IMAD.WIDE.U32 R6, R4, R11, R6 ;  /* 0x0000000b04069225 */ /* 0x004fc800078e0006 */
[----:B------:R-:W-:Y:S02]  /*0850*/  @!P1 IMAD.MOV.U32 R16, RZ, RZ, R6 ;  /* 0x000000ffff109224 */ /* 0x000fe400078e0006 */
[----:B------:R-:W-:Y:S01]  /*0860*/  @!P1 IMAD.MOV.U32 R17, RZ, RZ, R7 ;  /* 0x000000ffff119224 */ /* 0x000fe200078e0007 */
[----:B------:R-:W-:Y:S06]  /*0870*/  @!P3 BRA `(.L_x_5) ;  /* 0x00000000000cb947 */ /* 0x000fec0003800000 */
[----:B------:R-:W-:Y:S01]  /*0880*/  UCGABAR_WAIT ;  /* 0x0000000000007dc7 */ /* 0x000fe20008000000 */
[----:B------:R-:W-:Y:S01]  /*0890*/  CCTL.IVALL ;  /* 0x00000000ff00798f */ /* 0x000fe20002000000 */
[----:B------:R-:W-:Y:S05]  /*08a0*/  BRA `(.L_x_6) ;  /* 0x0000000000047947 */ /* 0x000fea0003800000 */
.L_x_5:
[----:B------:R-:W-:Y:S06]  /*08b0*/  BAR.SYNC.DEFER_BLOCKING 0x0 ;  /* 0x0000000000007b1d */ /* 0x000fec0000010000 */
.L_x_6:
[----:B------:R-:W-:Y:S05]  /*08c0*/  @!P2 BRA `(.L_x_7) ;  /* 0x000000980060a947 */ /* 0x000fea0003800000 */
[----:B------:R-:W-:-:S13]  /*08d0*/  ISETP.GT.U32.AND P0, PT, R8, 0x1, PT ;  /* 0x000000010800780c */ /* 0x000fda0003f04070 */
[----:B0-----:R-:W-:Y:S05]  /*08e0*/  @P0 EXIT ;  /* 0x000000000000094d */ /* 0x001fea0003800000 */
[----:B------:R-:W-:Y:S01]  /*08f0*/  ULDC.64 UR4, c[0x0][0x650] ;  /* 0x0001940000047ab9 */ /* 0x000fe20000000a00 */
[----:B------:R-:W-:Y:S01]  /*0900*/  PRMT R0, RZ, 0x7610, R0 ;  /* 0x00007610ff007816 */ /* 0x000fe20000000000 */
[----:B------:R-:W-:Y:S01]  /*0910*/  IMAD.MOV.U32 R153, RZ, RZ, -0x1 ;  /* 0xffffffffff997424 */ /* 0x000fe200078e00ff */
[----:B------:R-:W-:Y:S01]  /*0920*/  ISETP.GE.U32.AND P0, PT, R16, UR4, PT ;  /* 0x0000000410007c0c */ /* 0x000fe2000bf06070 */
[----:B------:R-:W-:Y:S02]  /*0930*/  IMAD.MOV.U32 R152, RZ, RZ, -0x1 ;  /* 0xffffffffff987424 */ /* 0x000fe400078e00ff */
[----:B------:R-:W-:Y:S01]  /*0940*/  IMAD.MOV.U32 R23, RZ, RZ, -0x1 ;  /* 0xffffffffff177424 */ /* 0x000fe200078e00ff */
[----:B------:R-:W-:-:S13]  /*0950*/  ISETP.GE.U32.AND.EX P0, PT, R17, UR5, PT, P0 ;  /* 0x0000000511007c0c */ /* 0x000fda000bf06100 */
[----:B------:R-:W-:Y:S05]  /*0960*/  @P0 BRA `(.L_x_8) ;  /* 0x00000004002c0947 */ /* 0x000fea0003800000 */
[----:B------:R-:W0:Y:S01]  /*0970*/  LDC.64 R20, c[0x0][0x628] ;  /* 0x00018a00ff147b82 */ /* 0x000e220000000a00 */
[----:B------:R-:W-:Y:S02]  /*0980*/  IMAD.MOV.U32 R6, RZ, RZ, R16 ;  /* 0x000000ffff067224 */ /* 0x000fe400078e0010 */
[----:B------:R-:W-:-:S05]  /*0990*/  IMAD.MOV.U32 R7, RZ, RZ, R17 ;  /* 0x000000ffff077224 */ /* 0x000fca00078e0011 */
[----:B------:R-:W1:Y:S08]  /*09a0*/  LDC R0, c[0x0][0x630] ;  /* 0x00018c00ff007b82 */ /* 0x000e700000000800 */
[----:B------:R-:W2:Y:S01]  /*09b0*/  LDC.64 R24, c[0x0][0x620] ;  /* 0x00018800ff187b82 */ /* 0x000ea20000000a00 */
[----:B0-----:R-:W-:-:S04]  /*09c0*/  ISETP.NE.U32.AND P0, PT, R20, RZ, PT ;  /* 0x000000ff1400720c */ /* 0x001fc80003f05070 */
[----:B------:R-:W-:-:S13]  /*09d0*/  ISETP.NE.AND.EX P0, PT, R21, RZ, PT, P0 ;  /* 0x000000ff1500720c */ /* 0x000fda0003f05300 */
[----:B-12---:R-:W-:Y:S05]  /*09e0*/  @!P0 BRA `(.L_x_9) ;  /* 0x0000000000288947 */ /* 0x006fea0003800000 */
[----:B------:R-:W0:Y:S02]  /*09f0*/  LDC R13, c[0x0][0x634] ;  /* 0x00018d00ff0d7b82 */ /* 0x000e240000000800 */
[----:B0-----:R-:W-:-:S05]  /*0a00*/  IADD3 R13, P0, R16, R13, RZ ;  /* 0x0000000d100d7210 */ /* 0x001fca0007f1e0ff */
[----:B------:R-:W-:-:S04]  /*0a10*/  IMAD.X R15, RZ, RZ, R17, P0 ;  /* 0x000000ffff0f7224 */ /* 0x000fc800000e0611 */
[----:B------:R-:W-:-:S04]  /*0a20*/  IMAD.WIDE.U32 R6, R15, R20, RZ ;  /* 0x000000140f067225 */ /* 0x000fc800078e00ff */
[----:B------:R-:W-:-:S04]  /*0a30*/  IMAD.WIDE.U32 R10, P0, R13, R21, R6 ;  /* 0x000000150d0a7225 */ /* 0x000fc80007800006 */
[----:B------:R-:W-:-:S04]  /*0a40*/  IMAD.WIDE.U32 R6, R13, R20, RZ ;  /* 0x000000140d067225 */ /* 0x000fc800078e00ff */
[----:B------:R-:W-:Y:S01]  /*0a50*/  IMAD.X R13, RZ, RZ, RZ, P0 ;  /* 0x000000ffff0d7224 */ /* 0x000fe200000e06ff */
[----:B------:R-:W-:Y:S01]  /*0a60*/  IADD3 RZ, P0, R7, R10, RZ ;  /* 0x0000000a07ff7210 */ /* 0x000fe20007f1e0ff */
[----:B------:R-:W-:-:S04]  /*0a70*/  IMAD.MOV.U32 R12, RZ, RZ, R11 ;  /* 0x000000ffff0c7224 */ /* 0x000fc800078e000b */
[----:B------:R-:W-:-:S08]  /*0a80*/  IMAD.WIDE.U32.X R6, R15, R21, R12, P0 ;  /* 0x000000150f067225 */ /* 0x000fd000000e040c */
.L_x_9:
[----:B------:R-:W0:Y:S01]  /*0a90*/  LDC.64 R20, c[0x0][0x640] ;  /* 0x00019000ff147b82 */ /* 0x000e220000000a00 */
[--C-:B------:R-:W-:Y:S01]  /*0aa0*/  SHF.R.U64 R27, R6, R0, R7.reuse ;  /* 0x00000000061b7219 */ /* 0x100fe20000001207 */
[----:B------:R-:W-:Y:S01]  /*0ab0*/  IMAD R28, R9, R14, R4 ;  /* 0x0000000e091c7224 */ /* 0x000fe200078e0204 */
[----:B------:R-:W-:Y:S02]  /*0ac0*/  SHF.R.U32.HI R0, RZ, R0, R7 ;  /* 0x00000000ff007219 */ /* 0x000fe40000011607 */
[----:B------:R-:W-:-:S03]  /*0ad0*/  IADD3 R5, P0, RZ, -R27, RZ ;  /* 0x8000001bff057210 */ /* 0x000fc60007f1e0ff */
[----:B------:R-:W1:Y:S02]  /*0ae0*/  LDC R8, c[0x0][0x618] ;  /* 0x00018600ff087b82 */ /* 0x000e640000000800 */
[----:B------:R-:W-:-:S04]  /*0af0*/  IMAD.X R7, RZ, RZ, ~R0, P0 ;  /* 0x000000ffff077224 */ /* 0x000fc800000e0e00 */
[-C--:B------:R-:W-:Y:S02]  /*0b00*/  IMAD R0, R7, R24.reuse, RZ ;  /* 0x0000001807007224 */ /* 0x080fe400078e02ff */
[----:B------:R-:W2:Y:S01]  /*0b10*/  LDC R11, c[0x0][0x608] ;  /* 0x00018200ff0b7b82 */ /* 0x000ea20000000800 */
[----:B------:R-:W-:-:S04]  /*0b20*/  IMAD.WIDE.U32 R6, R5, R24, R16 ;  /* 0x0000001805067225 */ /* 0x000fc800078e0010 */
[----:B------:R-:W-:Y:S02]  /*0b30*/  IMAD R5, R5, R25, R0 ;  /* 0x0000001905057224 */ /* 0x000fe400078e0200 */
[----:B------:R-:W-:Y:S01]  /*0b40*/  IMAD.MOV.U32 R25, RZ, RZ, 0x1 ;  /* 0x00000001ff197424 */ /* 0x000fe200078e00ff */
[----:B------:R-:W3:Y:S01]  /*0b50*/  LDC R12, c[0x0][0x658] ;  /* 0x00019600ff0c7b82 */ /* 0x000ee20000000800 */
[----:B0-----:R-:W-:Y:S01]  /*0b60*/  ISETP.NE.U32.AND P0, PT, R20, RZ, PT ;  /* 0x000000ff1400720c */ /* 0x001fe20003f05070 */
[----:B------:R-:W-:Y:S02]  /*0b70*/  IMAD.IADD R5, R7, 0x1, R5 ;  /* 0x0000000107057824 */ /* 0x000fe400078e0205 */
[----:B------:R-:W-:Y:S01]  /*0b80*/  IMAD.MOV.U32 R7, RZ, RZ, -0x1 ;  /* 0xffffffffff077424 */ /* 0x000fe200078e00ff */
[----:B------:R-:W-:-:S03]  /*0b90*/  ISETP.NE.AND.EX P0, PT, R21, RZ, PT, P0 ;  /* 0x000000ff1500720c */ /* 0x000fc60003f05300 */
[----:B------:R-:W0:Y:S01]  /*0ba0*/  LDC R15, c[0x0][0x600] ;  /* 0x00018000ff0f7b82 */ /* 0x000e220000000800 */
[-CC-:B-1----:R-:W-:Y:S02]  /*0bb0*/  SHF.R.U64 R13, R6, R8.reuse, R5.reuse ;  /* 0x00000008060d7219 */ /* 0x182fe40000001205 */
[----:B------:R-:W-:-:S05]  /*0bc0*/  SHF.R.U32.HI R0, RZ, R8, R5 ;  /* 0x00000008ff007219 */ /* 0x000fca0000011605 */
[----:B------:R-:W1:Y:S01]  /*0bd0*/  LDC R23, c[0x0][0x648] ;  /* 0x00019200ff177b82 */ /* 0x000e620000000800 */
[-CC-:B--2---:R-:W-:Y:S02]  /*0be0*/  SHF.R.U64 R29, R13, R11.reuse, R0.reuse ;  /* 0x0000000b0d1d7219 */ /* 0x184fe40000001200 */
[----:B------:R-:W-:-:S05]  /*0bf0*/  SHF.R.U32.HI R5, RZ, R11, R0 ;  /* 0x0000000bff057219 */ /* 0x000fca0000011600 */
[----:B------:R-:W2:Y:S01]  /*0c00*/  LDC R24, c[0x0][0x638] ;  /* 0x00018e00ff187b82 */ /* 0x000ea20000000800 */
[-CC-:B---3--:R-:W-:Y:S02]  /*0c10*/  SHF.R.U64 R14, R29, R12.reuse, R5.reuse ;  /* 0x0000000c1d0e7219 */ /* 0x188fe40000001205 */
[-C--:B------:R-:W-:Y:S02]  /*0c20*/  SHF.L.U32 R0, R7, R12.reuse, RZ ;  /* 0x0000000c07007219 */ /* 0x080fe400000006ff */
[----:B------:R-:W-:Y:S01]  /*0c30*/  SHF.R.U32.HI R5, RZ, R12, R5 ;  /* 0x0000000cff057219 */ /* 0x000fe20000011605 */
[----:B------:R-:W-:Y:S01]  /*0c40*/  IMAD.MOV.U32 R4, RZ, RZ, R14 ;  /* 0x000000ffff047224 */ /* 0x000fe200078e000e */
[----:B------:R-:W-:Y:S01]  /*0c50*/  LOP3.LUT R10, RZ, R0, RZ, 0x33, !PT ;  /* 0x00000000ff0a7212 */ /* 0x000fe200078e33ff */
[----:B------:R-:W3:Y:S01]  /*0c60*/  LDC R26, c[0x0][0x610] ;  /* 0x00018400ff1a7b82 */ /* 0x000ee20000000800 */
[----:B------:R-:W-:Y:S05]  /*0c70*/  @!P0 BRA `(.L_x_10) ;  /* 0x0000000000288947 */ /* 0x000fea0003800000 */
[----:B------:R-:W4:Y:S02]  /*0c80*/  LDC R9, c[0x0][0x64c] ;  /* 0x00019300ff097b82 */ /* 0x000f240000000800 */
[----:B----4-:R-:W-:-:S05]  /*0c90*/  IADD3 R9, P0, R14, R9, RZ ;  /* 0x000000090e097210 */ /* 0x010fca0007f1e0ff */
        /* <DEDUP_REMOVED lines=8> */
.L_x_10:
[----:B-1----:R-:W-:Y:S01]  /*0d20*/  SHF.R.U64 R4, R4, R23, R5 ;  /* 0x0000001704047219 */ /* 0x002fe20000001205 */
[----:B0-----:R-:W-:Y:S01]  /*0d30*/  VIADD R6, R15, 0xffffffff ;  /* 0xffffffff0f067836 */ /* 0x001fe20000000000 */
[----:B------:R-:W-:Y:S01]  /*0d40*/  SHF.L.U32 R0, R25, R12, RZ ;  /* 0x0000000c19007219 */ /* 0x000fe200000006ff */
[----:B------:R-:W-:Y:S01]  /*0d50*/  IMAD.MOV.U32 R23, RZ, RZ, R27 ;  /* 0x000000ffff177224 */ /* 0x000fe200078e001b */
[----:B------:R-:W-:Y:S01]  /*0d60*/  LOP3.LUT R5, R29, R10, RZ, 0xc0, !PT ;  /* 0x0000000a1d057212 */ /* 0x000fe200078ec0ff */
[----:B------:R-:W-:Y:S01]  /*0d70*/  IMAD.MOV R7, RZ, RZ, -R4 ;  /* 0x000000ffff077224 */ /* 0x000fe200078e0a04 */
[----:B------:R-:W-:Y:S02]  /*0d80*/  SEL R3, R3, R28, !P1 ;  /* 0x0000001c03037207 */ /* 0x000fe40004800000 */
[----:B------:R-:W-:Y:S01]  /*0d90*/  LOP3.LUT R6, R13, R6, RZ, 0xc0, !PT ;  /* 0x000000060d067212 */ /* 0x000fe200078ec0ff */
[----:B------:R-:W-:Y:S02]  /*0da0*/  IMAD R4, R0, R4, R5 ;  /* 0x0000000400047224 */ /* 0x000fe400078e0205 */
[----:B--2---:R-:W-:-:S02]  /*0db0*/  IMAD R0, R7, R24, R14 ;  /* 0x0000001807007224 */ /* 0x004fc400078e020e */
[----:B---3--:R-:W-:Y:S02]  /*0dc0*/  IMAD R3, R4, R26, R3 ;  /* 0x0000001a04037224 */ /* 0x008fe400078e0203 */
[----:B------:R-:W-:Y:S02]  /*0dd0*/  IMAD.MOV.U32 R5, RZ, RZ, 0x1 ;  /* 0x00000001ff057424 */ /* 0x000fe400078e00ff */
[----:B------:R-:W-:-:S03]  /*0de0*/  IMAD R4, R0, R15, R6 ;  /* 0x0000000f00047224 */ /* 0x000fc600078e0206 */
[----:B------:R-:W-:Y:S02]  /*0df0*/  PRMT R0, R5, 0x7610, R0 ;  /* 0x0000761005007816 */ /* 0x000fe40000000000 */
[----:B------:R-:W-:Y:S02]  /*0e00*/  SEL R152, R4, R3, !P1 ;  /* 0x0000000304987207 */ /* 0x000fe40004800000 */
[----:B------:R-:W-:-:S07]  /*0e10*/  SEL R153, R3, R4, !P1 ;  /* 0x0000000403997207 */ /* 0x000fce0004800000 */
.L_x_8:
[----:B------:R-:W-:-:S08]  /*0e20*/  NOP ;  /* 0x0000000000007918 */ /* 0x000fd00000000000 */
[----:B------:R-:W0:Y:S02]  /*0e30*/  USETMAXREG.TRY_ALLOC.CTAPOOL UP0, 0xe8 ;  /* 0x000000e8000079c8 */ /* 0x000e240008000600 */
[----:B0-----:R-:W-:-:S13]  /*0e40*/  PLOP3.LUT P0, PT, PT, PT, UP0, 0x80, 0x0 ;  /* 0x000000000000781c */ /* 0x001fda0003f0f008 */
[----:B------:R-:W-:Y:S05]  /*0e50*/  @!P0 BRA `(.L_x_8) ;  /* 0xfffffffc00f08947 */ /* 0x000fea000383ffff */
[----:B------:R-:W-:Y:S01]  /*0e60*/  ULDC.64 UR4, c[0x0][0x598] ;  /* 0x0001660000047ab9 */ /* 0x000fe20000000a00 */
[----:B------:R-:W-:Y:S01]  /*0e70*/  ULDC.64 UR36, c[0x0][0x208] ;  /* 0x0000820000247ab9 */ /* 0x000fe20000000a00 */
[----:B------:R-:W-:-:S04]  /*0e80*/  ISETP.NE.U32.AND P0, PT, RZ, UR4, PT ;  /* 0x00000004ff007c0c */ /* 0x000fc8000bf05070 */
[----:B------:R-:W-:-:S13]  /*0e90*/  ISETP.NE.AND.EX P0, PT, RZ, UR5, PT, P0 ;  /* 0x00000005ff007c0c */ /* 0x000fda000bf05300 */
[----:B------:R-:W-:Y:S05]  /*0ea0*/  @!P0 BRA `(.L_x_11) ;  /* 0x00000000001c8947 */ /* 0x000fea0003800000 */
[----:B------:R-:W0:Y:S02]  /*0eb0*/  LDC.64 R4, c[0x0][0x598] ;  /* 0x00016600ff047b82 */ /* 0x000e240000000a00 */
[----:B0-----:R-:W2:Y:S02]  /*0ec0*/  LDG.E.64 R4, desc[UR36][R4.64] ;  /* 0x0000002404047981 */ /* 0x001ea4000c1e1b00 */
[----:B--2---:R-:W-:-:S04]  /*0ed0*/  ISETP.NE.U32.AND P0, PT, R4, RZ, PT ;  /* 0x000000ff0400720c */ /* 0x004fc80003f05070 */
[----:B------:R-:W-:-:S13]  /*0ee0*/  ISETP.NE.AND.EX P0, PT, R5, RZ, PT, P0 ;  /* 0x000000ff0500720c */ /* 0x000fda0003f05300 */
[----:B------:R-:W-:Y:S05]  /*0ef0*/  @!P0 BRA `(.L_x_11) ;  /* 0x0000000000088947 */ /* 0x000fea0003800000 */
[----:B------:R0:W5:Y:S01]  /*0f00*/  LD.E R154, desc[UR36][R4.64] ;  /* 0x00000024049a7980 */ /* 0x000162000c101900 */
[----:B------:R-:W-:Y:S05]  /*0f10*/  BRA `(.L_x_12) ;  /* 0x0000000000247947 */ /* 0x000fea0003800000 */
.L_x_11:
[----:B------:R-:W-:Y:S02]  /*0f20*/  ULDC.64 UR4, c[0x0][0x588] ;  /* 0x0001620000047ab9 */ /* 0x000fe40000000a00 */
[----:B------:R-:W-:-:S04]  /*0f30*/  ISETP.NE.U32.AND P0, PT, RZ, UR4, PT ;  /* 0x00000004ff007c0c */ /* 0x000fc8000bf05070 */
[----:B------:R-:W-:-:S13]  /*0f40*/  ISETP.NE.AND.EX P0, PT, RZ, UR5, PT, P0 ;  /* 0x00000005ff007c0c */ /* 0x000fda000bf05300 */
[----:B------:R-:W-:Y:S05]  /*0f50*/  @!P0 BRA `(.L_x_13) ;  /* 0x00000000000c8947 */ /* 0x000fea0003800000 */
[----:B------:R-:W0:Y:S02]  /*0f60*/  LDC.64 R154, c[0x0][0x588] ;  /* 0x00016200ff9a7b82 */ /* 0x000e240000000a00 */
[----:B0-----:R1:W5:Y:S01]  /*0f70*/  LDG.E R154, desc[UR36][R154.64] ;  /* 0x000000249a9a7981 */ /* 0x001362000c1e1900 */
[----:B------:R-:W-:Y:S05]  /*0f80*/  BRA `(.L_x_12) ;  /* 0x0000000000087947 */ /* 0x000fea0003800000 */
.L_x_13:
[----:B------:R-:W-:Y:S02]  /*0f90*/  ULDC UR4, c[0x0][0x580] ;  /* 0x0001600000047ab9 */ /* 0x000fe40000000800 */
[----:B------:R-:W-:-:S07]  /*0fa0*/  IMAD.U32 R154, RZ, RZ, UR4 ;  /* 0x00000004ff9a7e24 */ /* 0x000fce000f8e00ff */
.L_x_12:
[----:B------:R-:W-:Y:S02]  /*0fb0*/  ULDC.64 UR4, c[0x0][0x5a0] ;  /* 0x0001680000047ab9 */ /* 0x000fe40000000a00 */
[----:B------:R-:W-:-:S04]  /*0fc0*/  ISETP.NE.U32.AND P0, PT, RZ, UR4, PT ;  /* 0x00000004ff007c0c */ /* 0x000fc8000bf05070 */
[----:B------:R-:W-:-:S13]  /*0fd0*/  ISETP.NE.AND.EX P0, PT, RZ, UR5, PT, P0 ;  /* 0x00000005ff007c0c */ /* 0x000fda000bf05300 */
[----:B------:R-:W-:Y:S05]  /*0fe0*/  @!P0 BRA `(.L_x_14) ;  /* 0x00000000001c8947 */ /* 0x000fea0003800000 */
[----:B0-----:R-:W0:Y:S02]  /*0ff0*/  LDC.64 R4, c[0x0][0x5a0] ;  /* 0x00016800ff047b82 */ /* 0x001e240000000a00 */
[----:B0-----:R-:W2:Y:S02]  /*1000*/  LDG.E.64 R4, desc[UR36][R4.64] ;  /* 0x0000002404047981 */ /* 0x001ea4000c1e1b00 */
[----:B--2---:R-:W-:-:S04]  /*1010*/  ISETP.NE.U32.AND P0, PT, R4, RZ, PT ;  /* 0x000000ff0400720c */ /* 0x004fc80003f05070 */
[----:B------:R-:W-:-:S13]  /*1020*/  ISETP.NE.AND.EX P0, PT, R5, RZ, PT, P0 ;  /* 0x000000ff0500720c */ /* 0x000fda0003f05300 */
[----:B------:R-:W-:Y:S05]  /*1030*/  @!P0 BRA `(.L_x_14) ;  /* 0x0000000000088947 */ /* 0x000fea0003800000 */
[----:B-1----:R0:W5:Y:S01]  /*1040*/  LD.E R155, desc[UR36][R4.64] ;  /* 0x00000024049b7980 */ /* 0x002162000c101900 */
[----:B------:R-:W-:Y:S05]  /*1050*/  BRA `(.L_x_15) ;  /* 0x0000000000247947 */ /* 0x000fea0003800000 */
.L_x_14:
[----:B------:R-:W-:Y:S02]  /*1060*/  ULDC.64 UR4, c[0x0][0x590] ;  /* 0x0001640000047ab9 */ /* 0x000fe40000000a00 */
[----:B------:R-:W-:-:S04]  /*1070*/  ISETP.NE.U32.AND P0, PT, RZ, UR4, PT ;  /* 0x00000004ff007c0c */ /* 0x000fc8000bf05070 */
[----:B------:R-:W-:-:S13]  /*1080*/  ISETP.NE.AND.EX P0, PT, RZ, UR5, PT, P0 ;  /* 0x00000005ff007c0c */ /* 0x000fda000bf05300 */
[----:B------:R-:W-:Y:S05]  /*1090*/  @!P0 BRA `(.L_x_16) ;  /* 0x00000000000c8947 */ /* 0x000fea0003800000 */
[----:B0-----:R-:W1:Y:S02]  /*10a0*/  LDC.64 R4, c[0x0][0x590] ;  /* 0x00016400ff047b82 */ /* 0x001e640000000a00 */
[----:B-1----:R1:W5:Y:S01]  /*10b0*/  LDG.E R155, desc[UR36][R4.64] ;  /* 0x00000024049b7981 */ /* 0x002362000c1e1900 */
[----:B------:R-:W-:Y:S05]  /*10c0*/  BRA `(.L_x_15) ;  /* 0x0000000000087947 */ /* 0x000fea0003800000 */
.L_x_16:
[----:B------:R-:W-:Y:S02]  /*10d0*/  ULDC UR4, c[0x0][0x584] ;  /* 0x0001610000047ab9 */ /* 0x000fe40000000800 */
[----:B-1----:R-:W-:-:S07]  /*10e0*/  IMAD.U32 R155, RZ, RZ, UR4 ;  /* 0x00000004ff9b7e24 */ /* 0x002fce000f8e00ff */
.L_x_15:
[----:B------:R-:W-:-:S13]  /*10f0*/  LOP3.LUT P0, RZ, R0, 0xff, RZ, 0xc0, !PT ;  /* 0x000000ff00ff7812 */ /* 0x000fda000780c0ff */
[----:B------:R-:W-:Y:S05]  /*1100*/  @!P0 EXIT ;  /* 0x000000000000894d */ /* 0x000fea0003800000 */
[----:B------:R-:W-:Y:S01]  /*1110*/  ULDC UR4, c[0x0][0x28c] ;  /* 0x0000a30000047ab9 */ /* 0x000fe20000000800 */
[----:B------:R-:W-:Y:S01]  /*1120*/  LOP3.LUT R157, R19, 0x1, RZ, 0xfc, !PT ;  /* 0x00000001139d7812 */ /* 0x000fe200078efcff */
[----:B------:R-:W-:Y:S01]  /*1130*/  UIADD3 UR4, UR4, 0x1f, URZ ;  /* 0x0000001f04047890 */ /* 0x000fe2000fffe03f */
[----:B------:R-:W-:Y:S01]  /*1140*/  UMOV UR38, URZ ;  /* 0x0000003f00267c82 */ /* 0x000fe20008000000 */
[----:B------:R-:W-:Y:S02]  /*1150*/  UMOV UR39, URZ ;  /* 0x0000003f00277c82 */ /* 0x000fe40008000000 */
[----:B------:R-:W-:-:S04]  /*1160*/  USHF.R.S32.HI UR5, URZ, 0x1f, UR4 ;  /* 0x0000001f3f057899 */ /* 0x000fc80008011404 */
[----:B------:R-:W-:-:S04]  /*1170*/  ULEA.HI UR5, UR5, UR4, URZ, 0x5 ;  /* 0x0000000405057291 */ /* 0x000fc8000f8f283f */
[----:B------:R-:W-:-:S12]  /*1180*/  USHF.R.S32.HI UR40, URZ, 0x5, UR5 ;  /* 0x000000053f287899 */ /* 0x000fd80008011405 */
.L_x_290:
[----:B------:R-:W-:Y:S01]  /*1190*/  LOP3.LUT R0, R18, 0x80, RZ, 0xc0, !PT ;  /* 0x0000008012007812 */ /* 0x000fe200078ec0ff */
[----:B--2---:R-:W2:Y:S01]  /*11a0*/  S2UR UR7, SR_CgaCtaId ;  /* 0x00000000000779c3 */ /* 0x004ea20000008800 */
[----:B------:R-:W-:Y:S02]  /*11b0*/  UMOV UR6, 0x400 ;  /* 0x0000040000067882 */ /* 0x000fe40000000000 */
[----:B------:R-:W-:-:S06]  /*11c0*/  SHF.R.U32.HI R0, RZ, 0x7, R0 ;  /* 0x00000007ff007819 */ /* 0x000fcc0000011600 */
[----:B---3--:R-:W3:Y:S01]  /*11d0*/  SHFL.IDX PT, R0, R0, RZ, 0x1f ;  /* 0x00001fff00007589 */ /* 0x008ee200000e0000 */
[----:B--2---:R-:W-:Y:S01]  /*11e0*/  ULEA UR6, UR7, UR6, 0x18 ;  /* 0x0000000607067291 */ /* 0x004fe2000f8ec03f */
[----:B---3--:R-:W-:-:S13]  /*11f0*/  R2UR UR4, R0 ;  /* 0x00000000000472ca */ /* 0x008fda00000e0000 */
[----:B------:R-:W-:-:S04]  /*1200*/  ULEA.HI UR5, UR4, UR4, URZ, 0x1 ;  /* 0x0000000404057291 */ /* 0x000fc8000f8f083f */
[----:B------:R-:W-:-:S04]  /*1210*/  ULOP3.LUT UR5, UR5, 0x7fffe, URZ, 0xc0, !UPT ;  /* 0x0007fffe05057892 */ /* 0x000fc8000f8ec03f */
[----:B------:R-:W-:-:S03]  /*1220*/  UIADD3 UR5, UR4, -UR5, URZ ;  /* 0x8000000504057290 */ /* 0x000fc6000fffe03f */
[----:B------:R-:W-:Y:S01]  /*1230*/  ULDC UR4, c[0x0][0x28c] ;  /* 0x0000a30000047ab9 */ /* 0x000fe20000000800 */
[----:B------:R-:W-:Y:S01]  /*1240*/  ULEA UR5, UR5, UR6, 0xd ;  /* 0x0000000605057291 */ /* 0x000fe2000f8e683f */
[----:B------:R-:W-:-:S03]  /*1250*/  ISETP.LT.AND P0, PT, RZ, UR4, PT ;  /* 0x00000004ff007c0c */ /* 0x000fc6000bf01270 */
[----:B------:R-:W-:-:S04]  /*1260*/  UIADD3 UR5, UR5, 0x100, URZ ;  /* 0x0000010005057890 */ /* 0x000fc8000fffe03f */
[----:B------:R-:W-:-:S04]  /*1270*/  USHF.R.U32.HI UR5, URZ, 0x4, UR5 ;  /* 0x000000043f057899 */ /* 0x000fc80008011605 */
[----:B------:R-:W-:Y:S02]  /*1280*/  ULOP3.LUT UR41, UR5, 0x3fff, URZ, 0xc0, !UPT ;  /* 0x00003fff05297892 */ /* 0x000fe4000f8ec03f */
[----:B-1--4-:R-:W-:Y:S10]  /*1290*/  @P0 BRA `(.L_x_17) ;  /* 0x0000000000400947 */ /* 0x012ff40003800000 */
[----:B------:R-:W-:Y:S01]  /*12a0*/  MOV R0, 0x0 ;  /* 0x0000000000007802 */ /* 0x000fe20000000f00 */
[----:B------:R-:W-:Y:S01]  /*12b0*/  ULDC.64 UR4, c[0x4][0x68] ;  /* 0x01001a0000047ab9 */ /* 0x000fe20000000a00 */
[----:B------:R-:W-:Y:S01]  /*12c0*/  ULDC.64 UR6, c[0x4][0x8] ;  /* 0x0100020000067ab9 */ /* 0x000fe20000000a00 */
[----:B01----:R-:W-:Y:S01]  /*12d0*/  IMAD.U32 R4, RZ, RZ, UR4 ;  /* 0x00000004ff047e24 */ /* 0x003fe2000f8e00ff */
[----:B------:R0:W1:Y:S01]  /*12e0*/  LDC.64 R14, c[0x4][R0] ;  /* 0x01000000000e7b82 */ /* 0x0000620000000a00 */
[----:B------:R-:W-:Y:S01]  /*12f0*/  IMAD.U32 R5, RZ, RZ, UR5 ;  /* 0x00000005ff057e24 */ /* 0x000fe2000f8e00ff */
[----:B------:R-:W-:Y:S01]  /*1300*/  ULDC.64 UR4, c[0x4][0x70] ;  /* 0x01001c0000047ab9 */ /* 0x000fe20000000a00 */
[----:B------:R-:W-:Y:S02]  /*1310*/  IMAD.U32 R10, RZ, RZ, UR6 ;  /* 0x00000006ff0a7e24 */ /* 0x000fe4000f8e00ff */
[----:B------:R-:W-:Y:S02]  /*1320*/  IMAD.U32 R6, RZ, RZ, UR4 ;  /* 0x00000004ff067e24 */ /* 0x000fe4000f8e00ff */
[----:B------:R-:W-:-:S02]  /*1330*/  IMAD.U32 R7, RZ, RZ, UR5 ;  /* 0x00000005ff077e24 */ /* 0x000fc4000f8e00ff */
[----:B------:R-:W-:Y:S02]  /*1340*/  IMAD.U32 R11, RZ, RZ, UR7 ;  /* 0x00000007ff0b7e24 */ /* 0x000fe4000f8e00ff */
[----:B------:R-:W-:Y:S02]  /*1350*/  IMAD.MOV.U32 R8, RZ, RZ, 0x1e1 ;  /* 0x000001e1ff087424 */ /* 0x000fe400078e00ff */
[----:B------:R-:W-:Y:S02]  /*1360*/  IMAD.MOV.U32 R12, RZ, RZ, 0x1 ;  /* 0x00000001ff0c7424 */ /* 0x000fe400078e00ff */
[----:B0-----:R-:W-:-:S07]  /*1370*/  IMAD.MOV.U32 R13, RZ, RZ, RZ ;  /* 0x000000ffff0d7224 */ /* 0x001fce00078e00ff */
[----:B------:R-:W-:-:S07]  /*1380*/  LEPC R20, `(.L_x_17) ;  /* 0x000000001014794e */ /* 0x000fce0000000000 */
[----:B-1---5:R-:W-:Y:S05]  /*1390*/  CALL.ABS.NOINC R14 ;  /* 0x000000000e007343 */ /* 0x022fea0003c00000 */
.L_x_17:
[----:B------:R-:W-:-:S13]  /*13a0*/  ISETP.NE.AND P0, PT, R157, 0x3, PT ;  /* 0x000000039d00780c */ /* 0x000fda0003f05270 */
[----:B------:R-:W-:Y:S05]  /*13b0*/  @!P0 BRA `(.L_x_18) ;  /* 0x0000000000048947 */ /* 0x000fea0003800000 */
[----:B------:R-:W-:Y:S01]  /*13c0*/  BPT.TRAP 0x1 ;  /* 0x000000040000795c */ /* 0x000fe20000300000 */
.L_x_18:
[----:B------:R-:W2:Y:S01]  /*13d0*/  S2UR UR5, SR_CgaCtaId ;  /* 0x00000000000579c3 */ /* 0x000ea20000008800 */
[----:B------:R-:W-:Y:S01]  /*13e0*/  UMOV UR4, 0x400 ;  /* 0x0000040000047882 */ /* 0x000fe20000000000 */
[----:B------:R-:W-:Y:S02]  /*13f0*/  IMAD.U32 R0, RZ, RZ, UR38 ;  /* 0x00000026ff007e24 */ /* 0x000fe4000f8e00ff */
[----:B------:R-:W-:-:S03]  /*1400*/  IMAD.U32 R3, RZ, RZ, UR39 ;  /* 0x00000027ff037e24 */ /* 0x000fc6000f8e00ff */
[----:B------:R-:W-:Y:S01]  /*1410*/  SHF.L.U32 R0, R0, 0x1f, RZ ;  /* 0x0000001f00007819 */ /* 0x000fe200000006ff */
[----:B--2---:R-:W-:-:S06]  /*1420*/  ULEA UR4, UR5, UR4, 0x18 ;  /* 0x0000000405047291 */ /* 0x004fcc000f8ec03f */
[----:B------:R-:W-:-:S04]  /*1430*/  IMAD.U32 R6, RZ, RZ, UR4 ;  /* 0x00000004ff067e24 */ /* 0x000fc8000f8e00ff */
[----:B------:R-:W-:-:S04]  /*1440*/  IMAD R3, R3, 0x8, R6 ;  /* 0x0000000803037824 */ /* 0x000fc800078e0206 */
[----:B------:R2:W3:Y:S01]  /*1450*/  SYNCS.PHASECHK.TRANS64.TRYWAIT P1, [R3+URZ], R0 ;  /* 0x00000000030075a7 */ /* 0x0004e2000802017f */
[----:B------:R-:W-:Y:S05]  /*1460*/  @!P0 BRA `(.L_x_19) ;  /* 0x0000000000048947 */ /* 0x000fea0003800000 */
[----:B------:R-:W-:Y:S01]  /*1470*/  BPT.TRAP 0x1 ;  /* 0x000000040000795c */ /* 0x000fe20000300000 */
.L_x_19:
[----:B---3--:R-:W-:Y:S05]  /*1480*/  @P1 BRA `(.L_x_20) ;  /* 0x0000000000081947 */ /* 0x008fea0003800000 */
[----:B------:R-:W3:Y:S02]  /*1490*/  SYNCS.PHASECHK.TRANS64.TRYWAIT P1, [R3+URZ], R0 ;  /* 0x00000000030075a7 */ /* 0x000ee4000802017f */
[----:B---3--:R-:W-:Y:S05]  /*14a0*/  @!P1 BRA `(.L_x_21) ;  /* 0x000000a000d49947 */ /* 0x008fea0003800000 */
.L_x_20:
[----:B------:R-:W-:-:S04]  /*14b0*/  UISETP.LT.AND UP0, UPT, UR40, 0x1, UPT ;  /* 0x000000012800788c */ /* 0x000fc8000bf01270 */
[----:B------:R-:W-:-:S06]  /*14c0*/  USEL UR4, UR40, 0x1, UP0 ;  /* 0x0000000128047887 */ /* 0x000fcc0008000000 */
[----:B--23--:R-:W-:Y:S01]  /*14d0*/  IMAD.U32 R0, RZ, RZ, UR4 ;  /* 0x00000004ff007e24 */ /* 0x00cfe2000f8e00ff */
[----:B------:R-:W-:Y:S05]  /*14e0*/  WARPSYNC.ALL ;  /* 0x0000000000007948 */ /* 0x000fea0003800000 */
[----:B------:R-:W-:-:S04]  /*14f0*/  IADD3 R0, -R0, UR40, RZ ;  /* 0x0000002800007c10 */ /* 0x000fc8000fffe1ff */
[----:B------:R-:W-:Y:S02]  /*1500*/  ISETP.GE.AND P1, PT, R0, 0x1, PT ;  /* 0x000000010000780c */ /* 0x000fe40003f26270 */
[----:B------:R-:W-:Y:S01]  /*1510*/  R2UR UR4, R6 ;  /* 0x00000000060472ca */ /* 0x000fe200000e0000 */
[----:B------:R-:W-:Y:S01]  /*1520*/  WARPGROUP.ARRIVE ;  /* 0x00000000000079c5 */ /* 0x000fe20000000000 */
[----:B------:R-:W-:Y:S01]  /*1530*/  UMOV UR9, 0x40000040 ;  /* 0x4000004000097882 */ /* 0x000fe20000000000 */
[----:B------:R-:W-:-:S10]  /*1540*/  UMOV UR11, 0x40000040 ;  /* 0x40000040000b7882 */ /* 0x000fd40000000000 */
[----:B------:R-:W-:-:S04]  /*1550*/  UIADD3 UR4, UR4, 0x10100, URZ ;  /* 0x0001010004047890 */ /* 0x000fc8000fffe03f */
[----:B------:R-:W-:-:S04]  /*1560*/  USHF.R.U32.HI UR4, URZ, 0x4, UR4 ;  /* 0x000000043f047899 */ /* 0x000fc80008011604 */
[----:B------:R-:W-:Y:S02]  /*1570*/  ULOP3.LUT UR5, UR4, 0x3fff, URZ, 0xc0, !UPT ;  /* 0x00003fff04057892 */ /* 0x000fe4000f8ec03f */
[----:B------:R-:W-:Y:S02]  /*1580*/  ULOP3.LUT UR4, UR41, 0x10000, URZ, 0xfc, !UPT ;  /* 0x0001000029047892 */ /* 0x000fe4000f8efc3f */
[----:B------:R-:W-:Y:S02]  /*1590*/  ULOP3.LUT UR5, UR5, 0x10000, URZ, 0xfc, !UPT ;  /* 0x0001000005057892 */ /* 0x000fe4000f8efc3f */
[----:B------:R-:W-:Y:S02]  /*15a0*/  ULEA UR6, UR39, UR4, 0xa ;  /* 0x0000000427067291 */ /* 0x000fe4000f8e503f */
[----:B------:R-:W-:-:S05]  /*15b0*/  ULEA UR7, UR39, UR5, 0xb ;  /* 0x0000000527077291 */ /* 0x000fca000f8e583f */
[----:B------:R-:W-:Y:S02]  /*15c0*/  UMOV UR8, UR6 ;  /* 0x0000000600087c82 */ /* 0x000fe40008000000 */
[----:B------:R-:W-:Y:S02]  /*15d0*/  UMOV UR10, UR7 ;  /* 0x00000007000a7c82 */ /* 0x000fe40008000000 */
[----:B------:R-:W-:Y:S01]  /*15e0*/  HGMMA.64x256x8.F32.TF32 R24, gdesc[UR8], RZ, !UPT, gsb0 ;  /* 0x07e00000081879f0 */ /* 0x000fe2000c0028ff */
[----:B------:R-:W-:Y:S02]  /*15f0*/  UIADD3 UR8, UR6, 0x2, URZ ;  /* 0x0000000206087890 */ /* 0x000fe4000fffe03f */
[----:B------:R-:W-:Y:S01]  /*1600*/  UIADD3 UR10, UR7, 0x2, URZ ;  /* 0x00000002070a7890 */ /* 0x000fe2000fffe03f */
[----:B------:R-:W-:Y:S01]  /*1610*/  UMOV UR9, 0x40000040 ;  /* 0x4000004000097882 */ /* 0x000fe20000000000 */
[----:B------:R-:W-:Y:S01]  /*1620*/  UMOV UR11, 0x40000040 ;  /* 0x40000040000b7882 */ /* 0x000fe20000000000 */
[----:B------:R-:W-:-:S02]  /*1630*/  WARPGROUP.DEPBAR.LE gsb0, 0x0 ;  /* 0x00008000000079c5 */ /* 0x000fc40000010000 */
[----:B------:R-:W-:-:S15]  /*1640*/  WARPGROUP.ARRIVE ;  /* 0x00000000000079c5 */ /* 0x000fde0000000000 */
[----:B------:R-:W-:-:S05]  /*1650*/  NOP ;  /* 0x0000000000007918 */ /* 0x000fca0000000000 */
[----:B------:R-:W-:Y:S01]  /*1660*/  HGMMA.64x256x8.F32.TF32 R24, gdesc[UR8], R24, gsb0 ;  /* 0x07e00000081879f0 */ /* 0x000fe20008002818 */
[----:B------:R-:W-:Y:S02]  /*1670*/  UIADD3 UR8, UR6, 0x4, URZ ;  /* 0x0000000406087890 */ /* 0x000fe4000fffe03f */
[----:B------:R-:W-:Y:S01]  /*1680*/  UIADD3 UR10, UR7, 0x4, URZ ;  /* 0x00000004070a7890 */ /* 0x000fe2000fffe03f */
[----:B------:R-:W-:Y:S01]  /*1690*/  UMOV UR9, 0x40000040 ;  /* 0x4000004000097882 */ /* 0x000fe20000000000 */
[----:B------:R-:W-:Y:S01]  /*16a0*/  UMOV UR11, 0x40000040 ;  /* 0x40000040000b7882 */ /* 0x000fe20000000000 */
[----:B------:R-:W-:Y:S02]  /*16b0*/  WARPGROUP.DEPBAR.LE gsb0, 0x0 ;  /* 0x00008000000079c5 */ /* 0x000fe40000010000 */
        /* <DEDUP_REMOVED lines=10> */
[----:B------:R-:W-:Y:S03]  /*1760*/  HGMMA.64x256x8.F32.TF32 R24, gdesc[UR8], R24, gsb0 ;  /* 0x07e00000081879f0 */ /* 0x000fe60008002818 */
[----:B------:R-:W-:Y:S02]  /*1770*/  WARPGROUP.DEPBAR.LE gsb0, 0x0 ;  /* 0x00008000000079c5 */ /* 0x000fe40000010000 */
[----:B------:R-:W-:Y:S05]  /*1780*/  @!P1 BRA `(.L_x_22) ;  /* 0x0000000400309947 */ /* 0x000fea0003800000 */
[----:B------:R-:W-:Y:S02]  /*1790*/  UIADD3 UR6, UR39, 0x1, URZ ;  /* 0x0000000127067890 */ /* 0x000fe4000fffe03f */
[----:B------:R-:W-:Y:S02]  /*17a0*/  IMAD.U32 R3, RZ, RZ, UR39 ;  /* 0x00000027ff037e24 */ /* 0x000fe4000f8e00ff */
[----:B------:R-:W-:-:S04]  /*17b0*/  UISETP.NE.AND UP0, UPT, UR6, 0x4, UPT ;  /* 0x000000040600788c */ /* 0x000fc8000bf05270 */
[----:B------:R-:W-:Y:S02]  /*17c0*/  USEL UR7, URZ, 0x1, UP0 ;  /* 0x000000013f077887 */ /* 0x000fe40008000000 */
[----:B------:R-:W-:Y:S02]  /*17d0*/  USEL UR6, UR6, URZ, UP0 ;  /* 0x0000003f06067287 */ /* 0x000fe40008000000 */
[----:B------:R-:W-:-:S06]  /*17e0*/  ULOP3.LUT UR7, UR38, UR7, URZ, 0x3c, !UPT ;  /* 0x0000000726077292 */ /* 0x000fcc000f8e3c3f */
[----:B------:R-:W-:-:S07]  /*17f0*/  IMAD.U32 R7, RZ, RZ, UR7 ;  /* 0x00000007ff077e24 */ /* 0x000fce000f8e00ff */
.L_x_29:
[----:B------:R-:W-:Y:S05]  /*1800*/  @!P0 BRA `(.L_x_23) ;  /* 0x0000000000048947 */ /* 0x000fea0003800000 */
[----:B------:R-:W-:Y:S01]  /*1810*/  BPT.TRAP 0x1 ;  /* 0x000000040000795c */ /* 0x000fe20000300000 */
.L_x_23:
[----:B------:R-:W2:Y:S01]  /*1820*/  S2UR UR8, SR_CgaCtaId ;  /* 0x00000000000879c3 */ /* 0x000ea20000008800 */
[----:B------:R-:W-:Y:S01]  /*1830*/  UMOV UR7, 0x400 ;  /* 0x0000040000077882 */ /* 0x000fe20000000000 */
[----:B01----:R-:W-:Y:S01]  /*1840*/  IMAD.U32 R5, RZ, RZ, UR6 ;  /* 0x00000006ff057e24 */ /* 0x003fe2000f8e00ff */
[----:B------:R-:W-:Y:S01]  /*1850*/  SHF.L.U32 R4, R7, 0x1f, RZ ;  /* 0x0000001f07047819 */ /* 0x000fe200000006ff */
[----:B--2---:R-:W-:-:S06]  /*1860*/  ULEA UR7, UR8, UR7, 0x18 ;  /* 0x0000000708077291 */ /* 0x004fcc000f8ec03f */
[----:B------:R-:W-:-:S04]  /*1870*/  IMAD.U32 R6, RZ, RZ, UR7 ;  /* 0x00000007ff067e24 */ /* 0x000fc8000f8e00ff */
[----:B------:R-:W-:-:S04]  /*1880*/  IMAD R5, R5, 0x8, R6 ;  /* 0x0000000805057824 */ /* 0x000fc800078e0206 */
[----:B------:R0:W1:Y:S01]  /*1890*/  SYNCS.PHASECHK.TRANS64.TRYWAIT P1, [R5+URZ], R4 ;  /* 0x00000004050075a7 */ /* 0x000062000802017f */
[----:B------:R-:W-:Y:S05]  /*18a0*/  @!P0 BRA `(.L_x_24) ;  /* 0x0000000000048947 */ /* 0x000fea0003800000 */
[----:B------:R-:W-:Y:S01]  /*18b0*/  BPT.TRAP 0x1 ;  /* 0x000000040000795c */ /* 0x000fe20000300000 */
.L_x_24:
[----:B-1----:R-:W-:Y:S05]  /*18c0*/  @P1 BRA `(.L_x_25) ;  /* 0x0000000000081947 */ /* 0x002fea0003800000 */
[----:B------:R-:W1:Y:S02]  /*18d0*/  SYNCS.PHASECHK.TRANS64.TRYWAIT P1, [R5+URZ], R4 ;  /* 0x00000004050075a7 */ /* 0x000e64000802017f */
[----:B-1----:R-:W-:Y:S05]  /*18e0*/  @!P1 BRA `(.L_x_26) ;  /* 0x0000009c00d89947 */ /* 0x002fea0003800000 */
.L_x_25:
[----:B------:R-:W-:Y:S01]  /*18f0*/  ULEA UR7, UR6, UR4, 0xa ;  /* 0x0000000406077291 */ /* 0x000fe2000f8e503f */
[----:B------:R-:W-:Y:S01]  /*1900*/  WARPGROUP.ARRIVE ;  /* 0x00000000000079c5 */ /* 0x000fe20000000000 */
[----:B------:R-:W-:Y:S01]  /*1910*/  ULEA UR12, UR6, UR5, 0xb ;  /* 0x00000005060c7291 */ /* 0x000fe2000f8e583f */
[----:B------:R-:W-:Y:S01]  /*1920*/  UMOV UR9, 0x40000040 ;  /* 0x4000004000097882 */ /* 0x000fe20000000000 */
[----:B------:R-:W-:-:S03]  /*1930*/  UMOV UR11, 0x40000040 ;  /* 0x40000040000b7882 */ /* 0x000fc60000000000 */
[----:B------:R-:W-:Y:S02]  /*1940*/  UMOV UR8, UR7 ;  /* 0x0000000700087c82 */ /* 0x000fe40008000000 */
[----:B------:R-:W-:Y:S02]  /*1950*/  UMOV UR10, UR12 ;  /* 0x0000000c000a7c82 */ /* 0x000fe40008000000 */
[----:B------:R-:W-:Y:S01]  /*1960*/  HGMMA.64x256x8.F32.TF32 R24, gdesc[UR8], R24, gsb0 ;  /* 0x07e00000081879f0 */ /* 0x000fe20008002818 */
        /* <DEDUP_REMOVED lines=26> */
[----:B------:R-:W-:Y:S01]  /*1b10*/  BPT.TRAP 0x1 ;  /* 0x000000040000795c */ /* 0x000fe20000300000 */
.L_x_27:
[----:B------:R-:W-:-:S13]  /*1b20*/  ISETP.NE.AND P1, PT, R156, RZ, PT ;  /* 0x000000ff9c00720c */ /* 0x000fda0003f25270 */
[----:B01----:R-:W-:-:S04]  /*1b30*/  @P1 IMAD R4, R3, 0x8, R6 ;  /* 0x0000000803041824 */ /* 0x003fc800078e0206 */
[----:B------:R-:W-:-:S05]  /*1b40*/  @P1 VIADD R5, R4, 0x20 ;  /* 0x0000002004051836 */ /* 0x000fca0000000000 */
[----:B------:R-:W-:-:S04]  /*1b50*/  @P1 PRMT R5, R22, 0x654, R5 ;  /* 0x0000065416051816 */ /* 0x000fc80000000005 */
[----:B------:R0:W-:Y:S01]  /*1b60*/  @P1 SYNCS.ARRIVE.TRANS64.RED.A1T0 RZ, [R5+URZ], RZ ;  /* 0x000000ff05ff19a7 */ /* 0x0001e2000810043f */
[----:B------:R-:W-:-:S13]  /*1b70*/  ISETP.GT.U32.AND P1, PT, R19, 0x1, PT ;  /* 0x000000011300780c */ /* 0x000fda0003f24070 */
[----:B0-----:R-:W-:Y:S05]  /*1b80*/  @P1 BRA `(.L_x_28) ;  /* 0x0000000000041947 */ /* 0x001fea0003800000 */
[----:B------:R-:W-:Y:S01]  /*1b90*/  BPT.TRAP 0x1 ;  /* 0x000000040000795c */ /* 0x000fe20000300000 */
.L_x_28:
[----:B------:R-:W-:Y:S01]  /*1ba0*/  UIADD3 UR6, UR6, 0x1, URZ ;  /* 0x0000000106067890 */ /* 0x000fe2000fffe03f */
[C---:B------:R-:W-:Y:S01]  /*1bb0*/  ISETP.GT.AND P2, PT, R0.reuse, 0x1, PT ;  /* 0x000000010000780c */ /* 0x040fe20003f44270 */
[----:B------:R-:W-:Y:S02]  /*1bc0*/  VIADD R3, R3, 0x1 ;  /* 0x0000000103037836 */ /* 0x000fe40000000000 */
[----:B------:R-:W-:Y:S01]  /*1bd0*/  UISETP.NE.AND UP0, UPT, UR6, 0x4, UPT ;  /* 0x000000040600788c */ /* 0x000fe2000bf05270 */
[----:B------:R-:W-:Y:S02]  /*1be0*/  VIADD R0, R0, 0xffffffff ;  /* 0xffffffff00007836 */ /* 0x000fe40000000000 */
[C---:B------:R-:W-:Y:S01]  /*1bf0*/  ISETP.NE.AND P1, PT, R3.reuse, 0x4, PT ;  /* 0x000000040300780c */ /* 0x040fe20003f25270 */
[----:B------:R-:W-:Y:S02]  /*1c00*/  USEL UR7, URZ, 0x1, UP0 ;  /* 0x000000013f077887 */ /* 0x000fe40008000000 */
[----:B------:R-:W-:Y:S01]  /*1c10*/  USEL UR6, UR6, URZ, UP0 ;  /* 0x0000003f06067287 */ /* 0x000fe20008000000 */
[----:B------:R-:W-:-:S03]  /*1c20*/  SEL R3, R3, RZ, P1 ;  /* 0x000000ff03037207 */ /* 0x000fc60000800000 */
[----:B------:R-:W-:Y:S01]  /*1c30*/  LOP3.LUT R7, R7, UR7, RZ, 0x3c, !PT ;  /* 0x0000000707077c12 */ /* 0x000fe2000f8e3cff */
[----:B------:R-:W-:Y:S07]  /*1c40*/  @P2 BRA `(.L_x_29) ;  /* 0xfffffff800ec2947 */ /* 0x000fee000383ffff */
.L_x_22:
[----:B------:R-:W2:Y:S02]  /*1c50*/  LDC R0, c[0x0][0x28c] ;  /* 0x0000a300ff007b82 */ /* 0x000ea40000000800 */
[----:B--2---:R-:W-:-:S13]  /*1c60*/  ISETP.GE.AND P1, PT, R0, 0x1, PT ;  /* 0x000000010000780c */ /* 0x004fda0003f26270 */
[----:B------:R-:W-:Y:S05]  /*1c70*/  @!P1 BRA `(.L_x_30) ;  /* 0x0000000000409947 */ /* 0x000fea0003800000 */
[----:B------:R-:W-:Y:S05]  /*1c80*/  @!P0 BRA `(.L_x_31) ;  /* 0x0000000000048947 */ /* 0x000fea0003800000 */
[----:B------:R-:W-:Y:S01]  /*1c90*/  BPT.TRAP 0x1 ;  /* 0x000000040000795c */ /* 0x000fe20000300000 */
.L_x_31:
[----:B------:R-:W-:Y:S01]  /*1ca0*/  ISETP.NE.AND P0, PT, R156, RZ, PT ;  /* 0x000000ff9c00720c */ /* 0x000fe20003f05270 */
[----:B------:R-:W-:-:S12]  /*1cb0*/  UISETP.LT.AND UP1, UPT, UR40, 0x1, UPT ;  /* 0x000000012800788c */ /* 0x000fd8000bf21270 */
[----:B------:R-:W-:-:S05]  /*1cc0*/  VOTEU.ANY UP0, P0 ;  /* 0x00000000003f7886 */ /* 0x000fca0000000100 */
[----:B------:R-:W-:-:S04]  /*1cd0*/  @UP0 USEL UR4, UR40, 0x1, UP1 ;  /* 0x0000000128040887 */ /* 0x000fc80008800000 */
[----:B------:R-:W-:-:S06]  /*1ce0*/  @UP0 UIADD3 UR4, UR39, UR40, -UR4 ;  /* 0x0000002827040290 */ /* 0x000fcc000fffe804 */
[----:B------:R-:W-:-:S04]  /*1cf0*/  IMAD.U32 R0, RZ, RZ, UR4 ;  /* 0x00000004ff007e24 */ /* 0x000fc8000f8e00ff */
[----:B------:R-:W-:-:S05]  /*1d00*/  @P0 IMAD.SHL.U32 R0, R0, 0x8, RZ ;  /* 0x0000000800000824 */ /* 0x000fca00078e00ff */
[----:B------:R-:W-:-:S04]  /*1d10*/  @P0 LOP3.LUT R0, R0, 0x18, RZ, 0xc0, !PT ;  /* 0x0000001800000812 */ /* 0x000fc800078ec0ff */
[----:B------:R-:W-:-:S04]  /*1d20*/  @P0 IADD3 R3, R6, 0x20, R0 ;  /* 0x0000002006030810 */ /* 0x000fc80007ffe000 */
[----:B------:R-:W-:-:S04]  /*1d30*/  @P0 PRMT R3, R22, 0x654, R3 ;  /* 0x0000065416030816 */ /* 0x000fc80000000003 */
[----:B------:R2:W-:Y:S01]  /*1d40*/  @P0 SYNCS.ARRIVE.TRANS64.RED.A1T0 RZ, [R3+URZ], RZ ;  /* 0x000000ff03ff09a7 */ /* 0x0005e2000810043f */
[----:B------:R-:W-:-:S13]  /*1d50*/  ISETP.GT.U32.AND P0, PT, R19, 0x1, PT ;  /* 0x000000011300780c */ /* 0x000fda0003f04070 */
[----:B--2---:R-:W-:Y:S05]  /*1d60*/  @P0 BRA `(.L_x_30) ;  /* 0x0000000000040947 */ /* 0x004fea0003800000 */
[----:B------:R-:W-:Y:S01]  /*1d70*/  BPT.TRAP 0x1 ;  /* 0x000000040000795c */ /* 0x000fe20000300000 */
.L_x_30:
[----:B------:R-:W2:Y:S01]  /*1d80*/  LDC R7, c[0x0][0x288] ;  /* 0x0000a200ff077b82 */ /* 0x000ea20000000800 */
[--C-:B------:R-:W-:Y:S01]  /*1d90*/  SHF.R.U32.HI R0, RZ, 0x2, R18.reuse ;  /* 0x00000002ff007819 */ /* 0x100fe20000011612 */
[----:B------:R-:W-:Y:S01]  /*1da0*/  UIADD3 UR39, UR40, UR39, URZ ;  /* 0x0000002728277290 */ /* 0x000fe2000fffe03f */
[----:B01----:R-:W-:Y:S01]  /*1db0*/  LOP3.LUT R4, R18, 0x60, RZ, 0xc0, !PT ;  /* 0x0000006012047812 */ /* 0x003fe200078ec0ff */
[----:B------:R-:W-:Y:S01]  /*1dc0*/  ULDC UR8, c[0x0][0x284] ;  /* 0x0000a10000087ab9 */ /* 0x000fe20000000800 */
[----:B------:R-:W-:Y:S01]  /*1dd0*/  SHF.R.U32.HI R5, RZ, 0x7, R18 ;  /* 0x00000007ff057819 */ /* 0x000fe20000011612 */
[----:B------:R-:W-:Y:S01]  /*1de0*/  USHF.R.U32.HI UR4, URZ, 0x2, UR39 ;  /* 0x000000023f047899 */ /* 0x000fe20008011627 */
[----:B------:R-:W-:Y:S01]  /*1df0*/  LOP3.LUT R3, R0, 0x7, RZ, 0xc0, !PT ;  /* 0x0000000700037812 */ /* 0x000fe200078ec0ff */
[----:B------:R-:W-:Y:S01]  /*1e00*/  UISETP.GT.U32.AND UP1, UPT, UR39, 0x3, UPT ;  /* 0x000000032700788c */ /* 0x000fe2000bf24070 */
[----:B------:R-:W-:Y:S01]  /*1e10*/  SHF.R.U32.HI R10, RZ, 0x1, R4 ;  /* 0x00000001ff0a7819 */ /* 0x000fe20000011604 */
[----:B------:R-:W-:Y:S01]  /*1e20*/  IMAD.SHL.U32 R4, R18, 0x2, RZ ;  /* 0x0000000212047824 */ /* 0x000fe200078e00ff */
[----:B------:R-:W-:Y:S01]  /*1e30*/  LOP3.LUT R0, R5, 0x1, RZ, 0xc0, !PT ;  /* 0x0000000105007812 */ /* 0x000fe200078ec0ff */
[----:B------:R-:W-:Y:S01]  /*1e40*/  ULOP3.LUT UR4, UR4, 0x1, URZ, 0xc0, !UPT ;  /* 0x0000000104047892 */ /* 0x000fe2000f8ec03f */
[----:B------:R-:W-:Y:S01]  /*1e50*/  IADD3 R5, RZ, -R10, -R3 ;  /* 0x8000000aff057210 */ /* 0x000fe20007ffe803 */
[----:B------:R-:W-:Y:S01]  /*1e60*/  ULDC.64 UR6, c[0x0][0x5d0] ;  /* 0x0001740000067ab9 */ /* 0x000fe20000000a00 */
[----:B------:R-:W-:Y:S01]  /*1e70*/  LOP3.LUT R9, R4, 0x6, RZ, 0xc0, !PT ;  /* 0x0000000604097812 */ /* 0x000fe200078ec0ff */
[C---:B------:R-:W-:Y:S01]  /*1e80*/  IMAD.SHL.U32 R6, R0.reuse, 0x40, RZ ;  /* 0x0000004000067824 */ /* 0x040fe200078e00ff */
[----:B------:R-:W-:Y:S01]  /*1e90*/  UISETP.NE.U32.AND UP0, UPT, UR4, 0x1, UPT ;  /* 0x000000010400788c */ /* 0x000fe2000bf05070 */
[----:B------:R-:W-:Y:S01]  /*1ea0*/  IMAD R11, R0, -0x40, R5 ;  /* 0xffffffc0000b7824 */ /* 0x000fe200078e0205 */
[----:B------:R-:W-:Y:S01]  /*1eb0*/  LOP3.LUT R0, R18, 0x3, RZ, 0xc0, !PT ;  /* 0x0000000312007812 */ /* 0x000fe200078ec0ff */
[----:B------:R-:W-:Y:S01]  /*1ec0*/  UISETP.LT.U32.AND UP1, UPT, UR40, 0x4, UP1 ;  /* 0x000000042800788c */ /* 0x000fe20008f21070 */
[----:B------:R-:W-:Y:S01]  /*1ed0*/  PRMT R8, R9, 0x6540, R152 ;  /* 0x0000654009087816 */ /* 0x000fe20000000098 */
[----:B------:R-:W-:Y:S01]  /*1ee0*/  IMAD.SHL.U32 R152, R152, 0x100, RZ ;  /* 0x0000010098987824 */ /* 0x000fe200078e00ff */
[----:B------:R-:W-:Y:S01]  /*1ef0*/  SHF.R.S32.HI R21, RZ, 0x1f, R23 ;  /* 0x0000001fff157819 */ /* 0x000fe20000011417 */
[----:B--2---:R-:W-:Y:S01]  /*1f00*/  IMAD R13, R0, -0x2, R7 ;  /* 0xfffffffe000d7824 */ /* 0x004fe200078e0207 */
[----:B------:R-:W-:Y:S01]  /*1f10*/  UISETP.GT.U32.AND UP0, UPT, UR40, 0x3, !UP0 ;  /* 0x000000032800788c */ /* 0x000fe2000c704070 */
[----:B------:R-:W-:Y:S01]  /*1f20*/  IMAD.SHL.U32 R0, R153, 0x80, RZ ;  /* 0x0000008099007824 */ /* 0x000fe200078e00ff */
[----:B------:R-:W-:Y:S01]  /*1f30*/  ISETP.GE.AND P0, PT, R152, R7, PT ;  /* 0x000000079800720c */ /* 0x000fe20003f06270 */
[----:B------:R-:W-:Y:S01]  /*1f40*/  IMAD R4, R21, UR6, RZ ;  /* 0x0000000615047c24 */ /* 0x000fe2000f8e02ff */
[----:B------:R-:W-:Y:S01]  /*1f50*/  SHF.R.S32.HI R9, RZ, 0x1f, R8 ;  /* 0x0000001fff097819 */ /* 0x000fe20000011408 */
[----:B------:R-:W-:Y:S01]  /*1f60*/  USEL UR5, URZ, 0x1, !UP1 ;  /* 0x000000013f057887 */ /* 0x000fe2000c800000 */
[----:B------:R-:W-:Y:S01]  /*1f70*/  ISETP.GE.OR P0, PT, R0, UR8, P0 ;  /* 0x0000000800007c0c */ /* 0x000fe20008706670 */
[----:B------:R-:W-:Y:S01]  /*1f80*/  USEL UR4, URZ, 0x1, !UP0 ;  /* 0x000000013f047887 */ /* 0x000fe2000c000000 */
[----:B------:R-:W-:Y:S01]  /*1f90*/  LOP3.LUT R3, R6, 0x40, R3, 0xe2, !PT ;  /* 0x0000004006037812 */ /* 0x000fe200078ee203 */
[----:B------:R-:W-:Y:S01]  /*1fa0*/  IMAD.WIDE R6, R153, 0x80, RZ ;  /* 0x0000008099067825 */ /* 0x000fe200078e02ff */
[----:B------:R-:W-:Y:S01]  /*1fb0*/  ULOP3.LUT UR39, UR39, 0x3, URZ, 0xc0, !UPT ;  /* 0x0000000327277892 */ /* 0x000fe2000f8ec03f */
[----:B------:R-:W-:Y:S01]  /*1fc0*/  IADD3 R0, -R0, UR8, R11 ;  /* 0x0000000800007c10 */ /* 0x000fe2000fffe10b */
[----:B------:R-:W-:Y:S01]  /*1fd0*/  ULOP3.LUT UR38, UR4, UR38, UR5, 0x96, !UPT ;  /* 0x0000002604267292 */ /* 0x000fe2000f8e9605 */
[C---:B------:R-:W-:Y:S01]  /*1fe0*/  IMAD R15, R23.reuse, UR7, R4 ;  /* 0x00000007170f7c24 */ /* 0x040fe2000f8e0204 */
[----:B------:R-:W-:Y:S01]  /*1ff0*/  LOP3.LUT R171, R6, R3, R10, 0xfe, !PT ;  /* 0x0000000306ab7212 */ /* 0x000fe200078efe0a */
[----:B------:R-:W-:-:S04]  /*2000*/  IMAD.WIDE.U32 R4, R23, UR6, R8 ;  /* 0x0000000617047c25 */ /* 0x000fc8000f8e0008 */
[----:B------:R-:W-:Y:S02]  /*2010*/  IMAD.IADD R5, R5, 0x1, R15 ;  /* 0x0000000105057824 */ /* 0x000fe400078e020f */
[----:B------:R-:W-:Y:S02]  /*2020*/  IMAD.IADD R3, R13, 0x1, -R152 ;  /* 0x000000010d037824 */ /* 0x000fe400078e0a98 */
[----:B------:R-:W-:Y:S01]  /*2030*/  IMAD.MOV.U32 R153, RZ, RZ, -0x1 ;  /* 0xffffffffff997424 */ /* 0x000fe200078e00ff */
[----:B------:R-:W-:Y:S06]  /*2040*/  @P0 BRA `(.L_x_32) ;  /* 0x0000007800d80947 */ /* 0x000fec0003800000 */
[----:B------:R-:W0:Y:S01]  /*2050*/  LDC.64 R10, c[0x0][0x5c8] ;  /* 0x00017200ff0a7b82 */ /* 0x000e220000000a00 */
[----:B-----5:R-:W-:Y:S01]  /*2060*/  FSETP.NEU.AND P0, PT, R155, RZ, PT ;  /* 0x000000ff9b00720b */ /* 0x020fe20003f0d000 */
[----:B------:R-:W-:Y:S01]  /*2070*/  BSSY B0, `(.L_x_32) ;  /* 0x00007b3000007945 */ /* 0x000fe20003800000 */
[----:B------:R-:W-:-:S04]  /*2080*/  ISETP.GT.AND P2, PT, R3, RZ, PT ;  /* 0x000000ff0300720c */ /* 0x000fc80003f44270 */
[----:B------:R-:W-:Y:S01]  /*2090*/  ISETP.GT.AND P4, PT, R0, RZ, P2 ;  /* 0x000000ff0000720c */ /* 0x000fe20001784270 */
[-C--:B0-----:R-:W-:Y:S02]  /*20a0*/  IMAD R12, R7, R10.reuse, RZ ;  /* 0x0000000a070c7224 */ /* 0x081fe400078e02ff */
[----:B------:R-:W-:-:S04]  /*20b0*/  IMAD.WIDE.U32 R162, R171, R10, R4 ;  /* 0x0000000aaba27225 */ /* 0x000fc800078e0004 */
[----:B------:R-:W-:-:S04]  /*20c0*/  IMAD R5, R171, R11, R12 ;  /* 0x0000000bab057224 */ /* 0x000fc800078e020c */
[----:B------:R-:W-:Y:S01]  /*20d0*/  IMAD.IADD R173, R163, 0x1, R5 ;  /* 0x00000001a3ad7824 */ /* 0x000fe200078e0205 */
[----:B------:R-:W-:Y:S06]  /*20e0*/  @!P0 BRA `(.L_x_33) ;  /* 0x0000005400948947 */ /* 0x000fec0003800000 */
[----:B------:R-:W0:Y:S01]  /*20f0*/  LDC.64 R14, c[0x0][0x5b8] ;  /* 0x00016e00ff0e7b82 */ /* 0x000e220000000a00 */
[----:B------:R-:W-:-:S07]  /*2100*/  ULDC.64 UR4, c[0x0][0x5c0] ;  /* 0x0001700000047ab9 */ /* 0x000fce0000000a00 */
[----:B------:R-:W1:Y:S08]  /*2110*/  LDC.64 R168, c[0x0][0x5b0] ;  /* 0x00016c00ffa87b82 */ /* 0x000e700000000a00 */
[----:B------:R-:W2:Y:S01]  /*2120*/  LDC.64 R12, c[0x0][0x5a8] ;  /* 0x00016a00ff0c7b82 */ /* 0x000ea20000000a00 */
[-C--:B0-----:R-:W-:Y:S02]  /*2130*/  IMAD R4, R21, R14.reuse, RZ ;  /* 0x0000000e15047224 */ /* 0x081fe400078e02ff */
[----:B------:R-:W-:-:S04]  /*2140*/  IMAD.WIDE.U32 R164, R23, R14, R8 ;  /* 0x0000000e17a47225 */ /* 0x000fc800078e0008 */
[----:B------:R-:W-:Y:S02]  /*2150*/  IMAD R163, R23, R15, R4 ;  /* 0x0000000f17a37224 */ /* 0x000fe400078e0204 */
[-C--:B-1----:R-:W-:Y:S02]  /*2160*/  IMAD R6, R7, R168.reuse, RZ ;  /* 0x000000a807067224 */ /* 0x082fe400078e02ff */
[----:B------:R-:W-:Y:S02]  /*2170*/  IMAD.IADD R21, R165, 0x1, R163 ;  /* 0x00000001a5157824 */ /* 0x000fe400078e02a3 */
[----:B------:R-:W-:Y:S02]  /*2180*/  IMAD.MOV.U32 R20, RZ, RZ, R164 ;  /* 0x000000ffff147224 */ /* 0x000fe400078e00a4 */
[C---:B------:R-:W-:Y:S02]  /*2190*/  IMAD R167, R171.reuse, R169, R6 ;  /* 0x000000a9aba77224 */ /* 0x040fe400078e0206 */
[----:B------:R-:W-:-:S04]  /*21a0*/  IMAD.WIDE.U32 R4, R171, R168, R20 ;  /* 0x000000a8ab047225 */ /* 0x000fc800078e0014 */
[----:B------:R-:W-:Y:S01]  /*21b0*/  IMAD.IADD R5, R5, 0x1, R167 ;  /* 0x0000000105057824 */ /* 0x000fe200078e02a7 */
[----:B--2---:R-:W-:-:S04]  /*21c0*/  LEA R6, P0, R4, R12, 0x2 ;  /* 0x0000000c04067211 */ /* 0x004fc800078010ff */
[----:B------:R-:W-:-:S05]  /*21d0*/  LEA.HI.X R7, R4, R13, R5, 0x2, P0 ;  /* 0x0000000d04077211 */ /* 0x000fca00000f1405 */
[----:B------:R0:W2:Y:S01]  /*21e0*/  @P4 LDG.E.LTC128B R15, desc[UR36][R6.64] ;  /* 0x00000024060f4981 */ /* 0x0000a2000c1e1920 */
[----:B------:R-:W-:Y:S01]  /*21f0*/  IMAD.WIDE.U32 R4, R171, R168, R8 ;  /* 0x000000a8ab047225 */ /* 0x000fe200078e0008 */
[----:B------:R-:W-:Y:S01]  /*2200*/  ISETP.GT.AND P0, PT, R3, 0x1, PT ;  /* 0x000000010300780c */ /* 0x000fe20003f04270 */
[----:B------:R-:W-:Y:S02]  /*2210*/  BSSY B1, `(.L_x_34) ;  /* 0x0000013000017945 */ /* 0x000fe40003800000 */
[----:B------:R-:W-:Y:S02]  /*2220*/  IMAD.IADD R5, R167, 0x1, R5 ;  /* 0x00000001a7057824 */ /* 0x000fe400078e0205 */
[----:B------:R-:W-:Y:S02]  /*2230*/  IMAD.SHL.U32 R160, R168, 0x8, RZ ;  /* 0x00000008a8a07824 */ /* 0x000fe400078e00ff */
[----:B------:R-:W-:Y:S01]  /*2240*/  IMAD.WIDE.U32 R158, R23, R14, R4 ;  /* 0x0000000e179e7225 */ /* 0x000fe200078e0004 */
[----:B------:R-:W-:-:S03]  /*2250*/  LEA R4, P1, R162, UR4, 0x2 ;  /* 0x00000004a2047c11 */ /* 0x000fc6000f8210ff */
[----:B0-----:R-:W-:Y:S01]  /*2260*/  IMAD.IADD R7, R163, 0x1, R159 ;  /* 0x00000001a3077824 */ /* 0x001fe200078e029f */
[----:B------:R-:W-:Y:S02]  /*2270*/  LEA.HI.X R5, R162, UR5, R173, 0x2, P1 ;  /* 0x00000005a2057c11 */ /* 0x000fe400088f14ad */
[----:B------:R-:W-:Y:S02]  /*2280*/  ISETP.GT.AND P1, PT, R0, RZ, P0 ;  /* 0x000000ff0000720c */ /* 0x000fe40000724270 */
[----:B------:R-:W-:-:S04]  /*2290*/  LEA R6, P3, R158, R12, 0x2 ;  /* 0x0000000c9e067211 */ /* 0x000fc800078610ff */
[----:B------:R-:W-:Y:S02]  /*22a0*/  LEA.HI.X R7, R158, R13, R7, 0x2, P3 ;  /* 0x0000000d9e077211 */ /* 0x000fe400018f1407 */
[----:B--2---:R-:W-:-:S05]  /*22b0*/  LOP3.LUT R152, R15, 0xffffe000, RZ, 0xc0, !PT ;  /* 0xffffe0000f987812 */ /* 0x004fca00078ec0ff */
[----:B------:R-:W-:-:S04]  /*22c0*/  FMUL R161, R152, R155 ;  /* 0x0000009b98a17220 */ /* 0x000fc80000400000 */
[----:B------:R-:W-:Y:S01]  /*22d0*/  FFMA R175, R24, R154, R161 ;  /* 0x0000009a18af7223 */ /* 0x000fe200000000a1 */
[----:B------:R-:W-:-:S04]  /*22e0*/  SHF.L.U64.HI R161, R168, 0x3, R169 ;  /* 0x00000003a8a17819 */ /* 0x000fc800000102a9 */
[----:B------:R-:W-:Y:S01]  /*22f0*/  F2FP.TF32.F32.PACK_B R175, R175 ;  /* 0x000000afffaf723e */ /* 0x000fe200024050ff */
[----:B------:R-:W-:-:S04]  /*2300*/  IMAD.WIDE.U32 R160, R171, R168, R160 ;  /* 0x000000a8aba07225 */ /* 0x000fc800078e00a0 */
[----:B------:R0:W-:Y:S01]  /*2310*/  @P4 STG.E desc[UR36][R4.64], R175 ;  /* 0x000000af04004986 */ /* 0x0001e2000c101924 */
[----:B------:R-:W-:Y:S05]  /*2320*/  @!P1 BRA `(.L_x_35) ;  /* 0x0000000000049947 */ /* 0x000fea0003800000 */
[----:B------:R1:W5:Y:S02]  /*2330*/  LDG.E.LTC128B R15, desc[UR36][R6.64+0x4] ;  /* 0x00000424060f7981 */ /* 0x000364000c1e1920 */
.L_x_35:
[----:B------:R-:W-:Y:S05]  /*2340*/  BSYNC B1 ;  /* 0x0000000000017941 */ /* 0x000fea0003800000 */
.L_x_34:
[----:B-----5:R-:W-:Y:S01]  /*2350*/  LOP3.LUT R20, R15, 0xffffe000, RZ, 0xc0, !PT ;  /* 0xffffe0000f147812 */ /* 0x020fe200078ec0ff */
[----:B------:R-:W-:Y:S01]  /*2360*/  IMAD.IADD R167, R167, 0x1, R161 ;  /* 0x00000001a7a77824 */ /* 0x000fe200078e02a1 */
[----:B------:R-:W-:Y:S01]  /*2370*/  IADD3 R164, P3, R164, R160, RZ ;  /* 0x000000a0a4a47210 */ /* 0x000fe20007f7e0ff */
[----:B------:R-:W-:Y:S01]  /*2380*/  IMAD.MOV.U32 R152, RZ, RZ, R15 ;  /* 0x000000ffff987224 */ /* 0x000fe200078e000f */
[----:B------:R-:W-:Y:S01]  /*2390*/  ISETP.GT.AND P2, PT, R0, 0x8, P2 ;  /* 0x000000080000780c */ /* 0x000fe20001744270 */
[----:B------:R-:W-:Y:S02]  /*23a0*/  FMUL R20, R20, R155 ;  /* 0x0000009b14147220 */ /* 0x000fe40000400000 */
[----:B------:R-:W-:Y:S02]  /*23b0*/  IMAD.X R21, R167, 0x1, R21, P3 ;  /* 0x00000001a7157824 */ /* 0x000fe400018e0615 */
[----:B------:R-:W-:Y:S01]  /*23c0*/  FFMA R159, R25, R154, R20 ;  /* 0x0000009a199f7223 */ /* 0x000fe20000000014 */
[----:B------:R-:W-:-:S04]  /*23d0*/  LEA R20, P3, R164, R12, 0x2 ;  /* 0x0000000ca4147211 */ /* 0x000fc800078610ff */
[----:B------:R-:W-:Y:S02]  /*23e0*/  F2FP.TF32.F32.PACK_B R159, R159 ;  /* 0x0000009fff9f723e */ /* 0x000fe400024050ff */
[----:B------:R-:W-:-:S03]  /*23f0*/  LEA.HI.X R21, R164, R13, R21, 0x2, P3 ;  /* 0x0000000da4157211 */ /* 0x000fc600018f1415 */
[----:B------:R2:W-:Y:S04]  /*2400*/  @P1 STG.E desc[UR36][R4.64+0x4], R159 ;  /* 0x0000049f04001986 */ /* 0x0005e8000c101924 */
[----:B------:R-:W3:Y:S01]  /*2410*/  @P2 LDG.E.LTC128B R152, desc[UR36][R20.64] ;  /* 0x0000002414982981 */ /* 0x000ee2000c1e1920 */
[----:B------:R-:W-:Y:S01]  /*2420*/  IADD3 R8, P1, R8, R160, RZ ;  /* 0x000000a008087210 */ /* 0x000fe20007f3e0ff */
[----:B------:R-:W-:Y:S01]  /*2430*/  BSSY B1, `(.L_x_36) ;  /* 0x0000011000017945 */ /* 0x000fe20003800000 */
[----:B------:R-:W-:Y:S02]  /*2440*/  SHF.L.U64.HI R11, R10, 0x5, R11 ;  /* 0x000000050a0b7819 */ /* 0x000fe4000001020b */
[----:B------:R-:W-:Y:S01]  /*2450*/  ISETP.GT.AND P0, PT, R0, 0x8, P0 ;  /* 0x000000080000780c */ /* 0x000fe20000704270 */
[----:B------:R-:W-:Y:S01]  /*2460*/  IMAD.X R9, R9, 0x1, R167, P1 ;  /* 0x0000000109097824 */ /* 0x000fe200008e06a7 */
[----:B------:R-:W-:Y:S01]  /*2470*/  LEA R10, P1, R10, R4, 0x5 ;  /* 0x000000040a0a7211 */ /* 0x000fe200078228ff */
[----:B------:R-:W-:-:S04]  /*2480*/  IMAD.WIDE.U32 R14, R23, R14, R8 ;  /* 0x0000000e170e7225 */ /* 0x000fc800078e0008 */
[----:B------:R-:W-:Y:S01]  /*2490*/  IMAD.X R11, R11, 0x1, R5, P1 ;  /* 0x000000010b0b7824 */ /* 0x000fe200008e0605 */
[----:B------:R-:W-:Y:S01]  /*24a0*/  LEA R8, P3, R14, R12, 0x2 ;  /* 0x0000000c0e087211 */ /* 0x000fe200078610ff */
[----:B------:R-:W-:-:S05]  /*24b0*/  IMAD.IADD R9, R163, 0x1, R15 ;  /* 0x00000001a3097824 */ /* 0x000fca00078e020f */
[----:B------:R-:W-:Y:S02]  /*24c0*/  LEA.HI.X R9, R14, R13, R9, 0x2, P3 ;  /* 0x0000000d0e097211 */ /* 0x000fe400018f1409 */
[----:B---3--:R-:W-:-:S05]  /*24d0*/  LOP3.LUT R24, R152, 0xffffe000, RZ, 0xc0, !PT ;  /* 0xffffe00098187812 */ /* 0x008fca00078ec0ff */
[----:B------:R-:W-:-:S04]  /*24e0*/  FMUL R25, R24, R155 ;  /* 0x0000009b18197220 */ /* 0x000fc80000400000 */
[----:B------:R-:W-:-:S05]  /*24f0*/  FFMA R25, R26, R154, R25 ;  /* 0x0000009a1a197223 */ /* 0x000fca0000000019 */
[----:B------:R-:W-:-:S05]  /*2500*/  F2FP.TF32.F32.PACK_B R25, R25 ;  /* 0x00000019ff19723e */ /* 0x000fca00024050ff */
[----:B------:R2:W-:Y:S01]  /*2510*/  @P2 STG.E desc[UR36][R10.64], R25 ;  /* 0x000000190a002986 */ /* 0x0005e2000c101924 */
[----:B------:R-:W-:Y:S05]  /*2520*/  @!P0 BRA `(.L_x_37) ;  /* 0x0000000000048947 */ /* 0x000fea0003800000 */
[----:B------:R3:W5:Y:S02]  /*2530*/  LDG.E.LTC128B R152, desc[UR36][R8.64+0x4] ;  /* 0x0000042408987981 */ /* 0x000764000c1e1920 */
.L_x_37:
[----:B------:R-:W-:Y:S05]  /*2540*/  BSYNC B1 ;  /* 0x0000000000017941 */ /* 0x000fea0003800000 */
.L_x_36:
[----:B-----5:R-:W-:Y:S01]  /*2550*/  LOP3.LUT R12, R152, 0xffffe000, RZ, 0xc0, !PT ;  /* 0xffffe000980c7812 */ /* 0x020fe200078ec0ff */
[----:B------:R-:W-:Y:S01]  /*2560*/  BSSY B1, `(.L_x_38) ;  /* 0x0000009000017945 */ /* 0x000fe20003800000 */
[----:B------:R-:W-:-:S03]  /*2570*/  ISETP.GT.AND P1, PT, R3, 0x8, PT ;  /* 0x000000080300780c */ /* 0x000fc60003f24270 */
[----:B------:R-:W-:Y:S01]  /*2580*/  FMUL R12, R12, R155 ;  /* 0x0000009b0c0c7220 */ /* 0x000fe20000400000 */
[----:B------:R-:W-:-:S03]  /*2590*/  ISETP.GT.AND P2, PT, R0, RZ, P1 ;  /* 0x000000ff0000720c */ /* 0x000fc60000f44270 */
[----:B------:R-:W-:-:S05]  /*25a0*/  FFMA R27, R27, R154, R12 ;  /* 0x0000009a1b1b7223 */ /* 0x000fca000000000c */
[----:B------:R-:W-:-:S05]  /*25b0*/  F2FP.TF32.F32.PACK_B R27, R27 ;  /* 0x0000001bff1b723e */ /* 0x000fca00024050ff */
[----:B------:R4:W-:Y:S01]  /*25c0*/  @P0 STG.E desc[UR36][R10.64+0x4], R27 ;  /* 0x0000041b0a000986 */ /* 0x0009e2000c101924 */
[----:B------:R-:W-:Y:S05]  /*25d0*/  @!P2 BRA `(.L_x_39) ;  /* 0x000000000004a947 */ /* 0x000fea0003800000 */
[----:B------:R0:W5:Y:S02]  /*25e0*/  LDG.E.LTC128B R152, desc[UR36][R6.64+0x20] ;  /* 0x0000202406987981 */ /* 0x000164000c1e1920 */
.L_x_39:
[----:B------:R-:W-:Y:S05]  /*25f0*/  BSYNC B1 ;  /* 0x0000000000017941 */ /* 0x000fea0003800000 */
.L_x_38:
        /* <DEDUP_REMOVED lines=10> */
.L_x_41:
[----:B------:R-:W-:Y:S05]  /*26a0*/  BSYNC B1 ;  /* 0x0000000000017941 */ /* 0x000fea0003800000 */
.L_x_40:
[----:B-----5:R-:W-:Y:S01]  /*26b0*/  LOP3.LUT R12, R152, 0xffffe000, RZ, 0xc0, !PT ;  /* 0xffffe000980c7812 */ /* 0x020fe200078ec0ff */
[----:B------:R-:W-:Y:S01]  /*26c0*/  BSSY B1, `(.L_x_42) ;  /* 0x0000008000017945 */ /* 0x000fe20003800000 */
[----:B------:R-:W-:-:S03]  /*26d0*/  ISETP.GT.AND P1, PT, R0, 0x8, P1 ;  /* 0x000000080000780c */ /* 0x000fc60000f24270 */
[----:B------:R-:W-:-:S04]  /*26e0*/  FMUL R12, R12, R155 ;  /* 0x0000009b0c0c7220 */ /* 0x000fc80000400000 */
[----:B------:R-:W-:-:S05]  /*26f0*/  FFMA R29, R29, R154, R12 ;  /* 0x0000009a1d1d7223 */ /* 0x000fca000000000c */
[----:B------:R-:W-:-:S05]  /*2700*/  F2FP.TF32.F32.PACK_B R29, R29 ;  /* 0x0000001dff1d723e */ /* 0x000fca00024050ff */
[----:B------:R0:W-:Y:S01]  /*2710*/  @P3 STG.E desc[UR36][R4.64+0x24], R29 ;  /* 0x0000241d04003986 */ /* 0x0001e2000c101924 */
[----:B------:R-:W-:Y:S05]  /*2720*/  @!P1 BRA `(.L_x_43) ;  /* 0x0000000000049947 */ /* 0x000fea0003800000 */
[----:B------:R0:W5:Y:S02]  /*2730*/  LDG.E.LTC128B R152, desc[UR36][R8.64+0x20] ;  /* 0x0000202408987981 */ /* 0x000164000c1e1920 */
.L_x_43:
[----:B------:R-:W-:Y:S05]  /*2740*/  BSYNC B1 ;  /* 0x0000000000017941 */ /* 0x000fea0003800000 */
.L_x_42:
[----:B-----5:R-:W-:Y:S01]  /*2750*/  LOP3.LUT R12, R152, 0xffffe000, RZ, 0xc0, !PT ;  /* 0xffffe000980c7812 */ /* 0x020fe200078ec0ff */
[----:B------:R-:W-:Y:S01]  /*2760*/  BSSY B1, `(.L_x_44) ;  /* 0x0000008000017945 */ /* 0x000fe20003800000 */
[----:B------:R-:W-:-:S03]  /*2770*/  ISETP.GT.AND P0, PT, R0, 0x8, P0 ;  /* 0x000000080000780c */ /* 0x000fc60000704270 */
[----:B0-----:R-:W-:-:S04]  /*2780*/  FMUL R13, R12, R155 ;  /* 0x0000009b0c0d7220 */ /* 0x001fc80000400000 */
[----:B------:R-:W-:-:S05]  /*2790*/  FFMA R13, R30, R154, R13 ;  /* 0x0000009a1e0d7223 */ /* 0x000fca000000000d */
[----:B------:R-:W-:-:S05]  /*27a0*/  F2FP.TF32.F32.PACK_B R13, R13 ;  /* 0x0000000dff0d723e */ /* 0x000fca00024050ff */
[----:B------:R0:W-:Y:S01]  /*27b0*/  @P1 STG.E desc[UR36][R10.64+0x20], R13 ;  /* 0x0000200d0a001986 */ /* 0x0001e2000c101924 */
[----:B------:R-:W-:Y:S05]  /*27c0*/  @!P0 BRA `(.L_x_45) ;  /* 0x0000000000048947 */ /* 0x000fea0003800000 */
[----:B------:R0:W5:Y:S02]  /*27d0*/  LDG.E.LTC128B R152, desc[UR36][R8.64+0x24] ;  /* 0x0000242408987981 */ /* 0x000164000c1e1920 */
.L_x_45:
[----:B------:R-:W-:Y:S05]  /*27e0*/  BSYNC B1 ;  /* 0x0000000000017941 */ /* 0x000fea0003800000 */
.L_x_44:
        /* <DEDUP_REMOVED lines=10> */
.L_x_47:
[----:B------:R-:W-:Y:S05]  /*2890*/  BSYNC B1 ;  /* 0x0000000000017941 */ /* 0x000fea0003800000 */
.L_x_46:
[----:B-----5:R-:W-:Y:S01]  /*28a0*/  LOP3.LUT R12, R152, 0xffffe000, RZ, 0xc0, !PT ;  /* 0xffffe000980c7812 */ /* 0x020fe200078ec0ff */
[----:B------:R-:W-:Y:S01]  /*28b0*/  BSSY B1, `(.L_x_48) ;  /* 0x0000009000017945 */ /* 0x000fe20003800000 */
[----:B------:R-:W-:-:S03]  /*28c0*/  ISETP.GT.AND P0, PT, R3, 0x11, PT ;  /* 0x000000110300780c */ /* 0x000fc60003f04270 */
[----:B0-----:R-:W-:Y:S01]  /*28d0*/  FMUL R13, R12, R155 ;  /* 0x0000009b0c0d7220 */ /* 0x001fe20000400000 */
[----:B------:R-:W-:-:S03]  /*28e0*/  ISETP.GT.AND P3, PT, R0, RZ, P0 ;  /* 0x000000ff0000720c */ /* 0x000fc60000764270 */
[----:B------:R-:W-:-:S05]  /*28f0*/  FFMA R13, R32, R154, R13 ;  /* 0x0000009a200d7223 */ /* 0x000fca000000000d */
[----:B------:R-:W-:-:S05]  /*2900*/  F2FP.TF32.F32.PACK_B R13, R13 ;  /* 0x0000000dff0d723e */ /* 0x000fca00024050ff */
[----:B------:R0:W-:Y:S01]  /*2910*/  @P2 STG.E desc[UR36][R4.64+0x40], R13 ;  /* 0x0000400d04002986 */ /* 0x0001e2000c101924 */
[----:B------:R-:W-:Y:S05]  /*2920*/  @!P3 BRA `(.L_x_49) ;  /* 0x000000000004b947 */ /* 0x000fea0003800000 */
[----:B------:R0:W5:Y:S02]  /*2930*/  LDG.E.LTC128B R152, desc[UR36][R6.64+0x44] ;  /* 0x0000442406987981 */ /* 0x000164000c1e1920 */
.L_x_49:
[----:B------:R-:W-:Y:S05]  /*2940*/  BSYNC B1 ;  /* 0x0000000000017941 */ /* 0x000fea0003800000 */
.L_x_48:
        /* <DEDUP_REMOVED lines=9> */
.L_x_51:
[----:B------:R-:W-:Y:S05]  /*29e0*/  BSYNC B1 ;  /* 0x0000000000017941 */ /* 0x000fea0003800000 */
.L_x_50:
        /* <DEDUP_REMOVED lines=9> */
.L_x_53:
[----:B------:R-:W-:Y:S05]  /*2a80*/  BSYNC B1 ;  /* 0x0000000000017941 */ /* 0x000fea0003800000 */
.L_x_52:
        /* <DEDUP_REMOVED lines=10> */
.L_x_55:
[----:B------:R-:W-:Y:S05]  /*2b30*/  BSYNC B1 ;  /* 0x0000000000017941 */ /* 0x000fea0003800000 */
.L_x_54:
        /* <DEDUP_REMOVED lines=10> */
.L_x_57:
[----:B------:R-:W-:Y:S05]  /*2be0*/  BSYNC B1 ;  /* 0x0000000000017941 */ /* 0x000fea0003800000 */
.L_x_56:
        /* <DEDUP_REMOVED lines=9> */
.L_x_59:
[----:B------:R-:W-:Y:S05]  /*2c80*/  BSYNC B1 ;  /* 0x0000000000017941 */ /* 0x000fea0003800000 */
.L_x_58:
        /* <DEDUP_REMOVED lines=9> */
.L_x_61:
[----:B------:R-:W-:Y:S05]  /*2d20*/  BSYNC B1 ;  /* 0x0000000000017941 */ /* 0x000fea0003800000 */
.L_x_60:
        /* <DEDUP_REMOVED lines=10> */
.L_x_63:
[----:B------:R-:W-:Y:S05]  /*2dd0*/  BSYNC B1 ;  /* 0x0000000000017941 */ /* 0x000fea0003800000 */
.L_x_62:
        /* <DEDUP_REMOVED lines=10> */
.L_x_65:
[----:B------:R-:W-:Y:S05]  /*2e80*/  BSYNC B1 ;  /* 0x0000000000017941 */ /* 0x000fea0003800000 */
.L_x_64:
        /* <DEDUP_REMOVED lines=9> */
.L_x_67:
[----:B------:R-:W-:Y:S05]  /*2f20*/  BSYNC B1 ;  /* 0x0000000000017941 */ /* 0x000fea0003800000 */
.L_x_66:
        /* <DEDUP_REMOVED lines=9> */
.L_x_69:
[----:B------:R-:W-:Y:S05]  /*2fc0*/  BSYNC B1 ;  /* 0x0000000000017941 */ /* 0x000fea0003800000 */
.L_x_68:
        /* <DEDUP_REMOVED lines=10> */
.L_x_71:
[----:B------:R-:W-:Y:S05]  /*3070*/  BSYNC B1 ;  /* 0x0000000000017941 */ /* 0x000fea0003800000 */
.L_x_70:
        /* <DEDUP_REMOVED lines=10> */
.L_x_73:
[----:B------:R-:W-:Y:S05]  /*3120*/  BSYNC B1 ;  /* 0x0000000000017941 */ /* 0x000fea0003800000 */
.L_x_72:
        /* <DEDUP_REMOVED lines=9> */
.L_x_75:
[----:B------:R-:W-:Y:S05]  /*31c0*/  BSYNC B1 ;  /* 0x0000000000017941 */ /* 0x000fea0003800000 */
.L_x_74:
        /* <DEDUP_REMOVED lines=9> */
.L_x_77:
[----:B------:R-:W-:Y:S05]  /*3260*/  BSYNC B1 ;  /* 0x0000000000017941 */ /* 0x000fea0003800000 */
.L_x_76:
        /* <DEDUP_REMOVED lines=10> */
.L_x_79:
[----:B------:R-:W-:Y:S05]  /*3310*/  BSYNC B1 ;  /* 0x0000000000017941 */ /* 0x000fea0003800000 */
.L_x_78:
        /* <DEDUP_REMOVED lines=10> */
.L_x_81:
[----:B------:R-:W-:Y:S05]  /*33c0*/  BSYNC B1 ;  /* 0x0000000000017941 */ /* 0x000fea0003800000 */
.L_x_80:
        /* <DEDUP_REMOVED lines=9> */
.L_x_83:
[----:B------:R-:W-:Y:S05]  /*3460*/  BSYNC B1 ;  /* 0x0000000000017941 */ /* 0x000fea0003800000 */
.L_x_82:
        /* <DEDUP_REMOVED lines=9> */
.L_x_85:
[----:B------:R-:W-:Y:S05]  /*3500*/  BSYNC B1 ;  /* 0x0000000000017941 */ /* 0x000fea0003800000 */
.L_x_84:
        /* <DEDUP_REMOVED lines=10> */
.L_x_87:
[----:B------:R-:W-:Y:S05]  /*35b0*/  BSYNC B1 ;  /* 0x0000000000017941 */ /* 0x000fea0003800000 */
.L_x_86:
        /* <DEDUP_REMOVED lines=10> */
.L_x_89:
[----:B------:R-:W-:Y:S05]  /*3660*/  BSYNC B1 ;  /* 0x0000000000017941 */ /* 0x000fea0003800000 */
.L_x_88:
        /* <DEDUP_REMOVED lines=9> */
.L_x_91:
[----:B------:R-:W-:Y:S05]  /*3700*/  BSYNC B1 ;  /* 0x0000000000017941 */ /* 0x000fea0003800000 */
.L_x_90:
        /* <DEDUP_REMOVED lines=9> */
.L_x_93:
[----:B------:R-:W-:Y:S05]  /*37a0*/  BSYNC B1 ;  /* 0x0000000000017941 */ /* 0x000fea0003800000 */
.L_x_92:
        /* <DEDUP_REMOVED lines=10> */
.L_x_95:
[----:B------:R-:W-:Y:S05]  /*3850*/  BSYNC B1 ;  /* 0x0000000000017941 */ /* 0x000fea0003800000 */
.L_x_94:
        /* <DEDUP_REMOVED lines=10> */
.L_x_97:
[----:B------:R-:W-:Y:S05]  /*3900*/  BSYNC B1 ;  /* 0x0000000000017941 */ /* 0x000fea0003800000 */
.L_x_96:
        /* <DEDUP_REMOVED lines=9> */
.L_x_99:
[----:B------:R-:W-:Y:S05]  /*39a0*/  BSYNC B1 ;  /* 0x0000000000017941 */ /* 0x000fea0003800000 */
.L_x_98:
        /* <DEDUP_REMOVED lines=9> */
.L_x_101:
[----:B------:R-:W-:Y:S05]  /*3a40*/  BSYNC B1 ;  /* 0x0000000000017941 */ /* 0x000fea0003800000 */
.L_x_100:
        /* <DEDUP_REMOVED lines=10> */
.L_x_103:
[----:B------:R-:W-:Y:S05]  /*3af0*/  BSYNC B1 ;  /* 0x0000000000017941 */ /* 0x000fea0003800000 */
.L_x_102:
        /* <DEDUP_REMOVED lines=10> */
.L_x_105:
[----:B------:R-:W-:Y:S05]  /*3ba0*/  BSYNC B1 ;  /* 0x0000000000017941 */ /* 0x000fea0003800000 */
.L_x_104:
        /* <DEDUP_REMOVED lines=9> */
.L_x_107:
[----:B------:R-:W-:Y:S05]  /*3c40*/  BSYNC B1 ;  /* 0x0000000000017941 */ /* 0x000fea0003800000 */
.L_x_106:
        /* <DEDUP_REMOVED lines=9> */
.L_x_109:
[----:B------:R-:W-:Y:S05]  /*3ce0*/  BSYNC B1 ;  /* 0x0000000000017941 */ /* 0x000fea0003800000 */
.L_x_108:
        /* <DEDUP_REMOVED lines=10> */
.L_x_111:
[----:B------:R-:W-:Y:S05]  /*3d90*/  BSYNC B1 ;  /* 0x0000000000017941 */ /* 0x000fea0003800000 */
.L_x_110:
        /* <DEDUP_REMOVED lines=10> */
.L_x_113:
[----:B------:R-:W-:Y:S05]  /*3e40*/  BSYNC B1 ;  /* 0x0000000000017941 */ /* 0x000fea0003800000 */
.L_x_112:
        /* <DEDUP_REMOVED lines=9> */
.L_x_115:
[----:B------:R-:W-:Y:S05]  /*3ee0*/  BSYNC B1 ;  /* 0x0000000000017941 */ /* 0x000fea0003800000 */
.L_x_114:
        /* <DEDUP_REMOVED lines=9> */
.L_x_117:
[----:B------:R-:W-:Y:S05]  /*3f80*/  BSYNC B1 ;  /* 0x0000000000017941 */ /* 0x000fea0003800000 */
.L_x_116:
        /* <DEDUP_REMOVED lines=10> */
.L_x_119:
[----:B------:R-:W-:Y:S05]  /*4030*/  BSYNC B1 ;  /* 0x0000000000017941 */ /* 0x000fea0003800000 */
.L_x_118:
        /* <DEDUP_REMOVED lines=10> */
.L_x_121:
[----:B------:R-:W-:Y:S05]  /*40e0*/  BSYNC B1 ;  /* 0x0000000000017941 */ /* 0x000fea0003800000 */
.L_x_120:
        /* <DEDUP_REMOVED lines=9> */
.L_x_123:
[----:B------:R-:W-:Y:S05]  /*4180*/  BSYNC B1 ;  /* 0x0000000000017941 */ /* 0x000fea0003800000 */
.L_x_122:
        /* <DEDUP_REMOVED lines=9> */
.L_x_125:
[----:B------:R-:W-:Y:S05]  /*4220*/  BSYNC B1 ;  /* 0x0000000000017941 */ /* 0x000fea0003800000 */
.L_x_124:
        /* <DEDUP_REMOVED lines=10> */
.L_x_127:
[----:B------:R-:W-:Y:S05]  /*42d0*/  BSYNC B1 ;  /* 0x0000000000017941 */ /* 0x000fea0003800000 */
.L_x_126:
        /* <DEDUP_REMOVED lines=10> */
.L_x_129:
[----:B------:R-:W-:Y:S05]  /*4380*/  BSYNC B1 ;  /* 0x0000000000017941 */ /* 0x000fea0003800000 */
.L_x_128:
        /* <DEDUP_REMOVED lines=9> */
.L_x_131:
[----:B------:R-:W-:Y:S05]  /*4420*/  BSYNC B1 ;  /* 0x0000000000017941 */ /* 0x000fea0003800000 */
.L_x_130:
        /* <DEDUP_REMOVED lines=9> */
.L_x_133:
[----:B------:R-:W-:Y:S05]  /*44c0*/  BSYNC B1 ;  /* 0x0000000000017941 */ /* 0x000fea0003800000 */
.L_x_132:
        /* <DEDUP_REMOVED lines=10> */
.L_x_135:
[----:B------:R-:W-:Y:S05]  /*4570*/  BSYNC B1 ;  /* 0x0000000000017941 */ /* 0x000fea0003800000 */
.L_x_134:
        /* <DEDUP_REMOVED lines=10> */
.L_x_137:
[----:B------:R-:W-:Y:S05]  /*4620*/  BSYNC B1 ;  /* 0x0000000000017941 */ /* 0x000fea0003800000 */
.L_x_136:
        /* <DEDUP_REMOVED lines=9> */
.L_x_139:
[----:B------:R-:W-:Y:S05]  /*46c0*/  BSYNC B1 ;  /* 0x0000000000017941 */ /* 0x000fea0003800000 */
.L_x_138:
        /* <DEDUP_REMOVED lines=9> */
.L_x_141:
[----:B------:R-:W-:Y:S05]  /*4760*/  BSYNC B1 ;  /* 0x0000000000017941 */ /* 0x000fea0003800000 */
.L_x_140:
        /* <DEDUP_REMOVED lines=10> */
.L_x_143:
[----:B------:R-:W-:Y:S05]  /*4810*/  BSYNC B1 ;  /* 0x0000000000017941 */ /* 0x000fea0003800000 */
.L_x_142:
        /* <DEDUP_REMOVED lines=10> */
.L_x_145:
[----:B------:R-:W-:Y:S05]  /*48c0*/  BSYNC B1 ;  /* 0x0000000000017941 */ /* 0x000fea0003800000 */
.L_x_144:
        /* <DEDUP_REMOVED lines=9> */
.L_x_147:
[----:B------:R-:W-:Y:S05]  /*4960*/  BSYNC B1 ;  /* 0x0000000000017941 */ /* 0x000fea0003800000 */
.L_x_146:
        /* <DEDUP_REMOVED lines=9> */
.L_x_149:
[----:B------:R-:W-:Y:S05]  /*4a00*/  BSYNC B1 ;  /* 0x0000000000017941 */ /* 0x000fea0003800000 */
.L_x_148:
        /* <DEDUP_REMOVED lines=10> */
.L_x_151:
[----:B------:R-:W-:Y:S05]  /*4ab0*/  BSYNC B1 ;  /* 0x0000000000017941 */ /* 0x000fea0003800000 */
.L_x_150:
        /* <DEDUP_REMOVED lines=10> */
.L_x_153:
[----:B------:R-:W-:Y:S05]  /*4b60*/  BSYNC B1 ;  /* 0x0000000000017941 */ /* 0x000fea0003800000 */
.L_x_152:
        /* <DEDUP_REMOVED lines=9> */
.L_x_155:
[----:B------:R-:W-:Y:S05]  /*4c00*/  BSYNC B1 ;  /* 0x0000000000017941 */ /* 0x000fea0003800000 */
.L_x_154:
        /* <DEDUP_REMOVED lines=9> */
.L_x_157:
[----:B------:R-:W-:Y:S05]  /*4ca0*/  BSYNC B1 ;  /* 0x0000000000017941 */ /* 0x000fea0003800000 */
.L_x_156:
        /* <DEDUP_REMOVED lines=10> */
.L_x_159:
[----:B------:R-:W-:Y:S05]  /*4d50*/  BSYNC B1 ;  /* 0x0000000000017941 */ /* 0x000fea0003800000 */
.L_x_158:
        /* <DEDUP_REMOVED lines=10> */
.L_x_161:
[----:B------:R-:W-:Y:S05]  /*4e00*/  BSYNC B1 ;  /* 0x0000000000017941 */ /* 0x000fea0003800000 */
.L_x_160:
        /* <DEDUP_REMOVED lines=9> */
.L_x_163:
[----:B------:R-:W-:Y:S05]  /*4ea0*/  BSYNC B1 ;  /* 0x0000000000017941 */ /* 0x000fea0003800000 */
.L_x_162:
        /* <DEDUP_REMOVED lines=9> */
.L_x_165:
[----:B------:R-:W-:Y:S05]  /*4f40*/  BSYNC B1 ;  /* 0x0000000000017941 */ /* 0x000fea0003800000 */
.L_x_164:
        /* <DEDUP_REMOVED lines=10> */
.L_x_167:
[----:B------:R-:W-:Y:S05]  /*4ff0*/  BSYNC B1 ;  /* 0x0000000000017941 */ /* 0x000fea0003800000 */
.L_x_166:
        /* <DEDUP_REMOVED lines=10> */
.L_x_169:
[----:B------:R-:W-:Y:S05]  /*50a0*/  BSYNC B1 ;  /* 0x0000000000017941 */ /* 0x000fea0003800000 */
.L_x_168:
        /* <DEDUP_REMOVED lines=9> */
.L_x_171:
[----:B------:R-:W-:Y:S05]  /*5140*/  BSYNC B1 ;  /* 0x0000000000017941 */ /* 0x000fea0003800000 */
.L_x_170:
        /* <DEDUP_REMOVED lines=9> */
.L_x_173:
[----:B------:R-:W-:Y:S05]  /*51e0*/  BSYNC B1 ;  /* 0x0000000000017941 */ /* 0x000fea0003800000 */
.L_x_172:
        /* <DEDUP_REMOVED lines=10> */
.L_x_175:
[----:B------:R-:W-:Y:S05]  /*5290*/  BSYNC B1 ;  /* 0x0000000000017941 */ /* 0x000fea0003800000 */
.L_x_174:
        /* <DEDUP_REMOVED lines=10> */
.L_x_177:
[----:B------:R-:W-:Y:S05]  /*5340*/  BSYNC B1 ;  /* 0x0000000000017941 */ /* 0x000fea0003800000 */
.L_x_176:
        /* <DEDUP_REMOVED lines=9> */
.L_x_179:
[----:B------:R-:W-:Y:S05]  /*53e0*/  BSYNC B1 ;  /* 0x0000000000017941 */ /* 0x000fea0003800000 */
.L_x_178:
        /* <DEDUP_REMOVED lines=9> */
.L_x_181:
[----:B------:R-:W-:Y:S05]  /*5480*/  BSYNC B1 ;  /* 0x0000000000017941 */ /* 0x000fea0003800000 */
.L_x_180:
        /* <DEDUP_REMOVED lines=10> */
.L_x_183:
[----:B------:R-:W-:Y:S05]  /*5530*/  BSYNC B1 ;  /* 0x0000000000017941 */ /* 0x000fea0003800000 */
.L_x_182:
        /* <DEDUP_REMOVED lines=10> */
.L_x_185:
[----:B------:R-:W-:Y:S05]  /*55e0*/  BSYNC B1 ;  /* 0x0000000000017941 */ /* 0x000fea0003800000 */
.L_x_184:
        /* <DEDUP_REMOVED lines=9> */
.L_x_187:
[----:B------:R-:W-:Y:S05]  /*5680*/  BSYNC B1 ;  /* 0x0000000000017941 */ /* 0x000fea0003800000 */
.L_x_186:
        /* <DEDUP_REMOVED lines=9> */
.L_x_189:
[----:B------:R-:W-:Y:S05]  /*5720*/  BSYNC B1 ;  /* 0x0000000000017941 */ /* 0x000fea0003800000 */
.L_x_188:
        /* <DEDUP_REMOVED lines=10> */
.L_x_191:
[----:B------:R-:W-:Y:S05]  /*57d0*/  BSYNC B1 ;  /* 0x0000000000017941 */ /* 0x000fea0003800000 */
.L_x_190:
        /* <DEDUP_REMOVED lines=10> */
.L_x_193:
[----:B------:R-:W-:Y:S05]  /*5880*/  BSYNC B1 ;  /* 0x0000000000017941 */ /* 0x000fea0003800000 */
.L_x_192:
        /* <DEDUP_REMOVED lines=9> */
.L_x_195:
[----:B------:R-:W-:Y:S05]  /*5920*/  BSYNC B1 ;  /* 0x0000000000017941 */ /* 0x000fea0003800000 */
.L_x_194:
        /* <DEDUP_REMOVED lines=9> */
.L_x_197:
[----:B------:R-:W-:Y:S05]  /*59c0*/  BSYNC B1 ;  /* 0x0000000000017941 */ /* 0x000fea0003800000 */
.L_x_196:
        /* <DEDUP_REMOVED lines=10> */
.L_x_199:
[----:B------:R-:W-:Y:S05]  /*5a70*/  BSYNC B1 ;  /* 0x0000000000017941 */ /* 0x000fea0003800000 */
.L_x_198:
        /* <DEDUP_REMOVED lines=10> */
.L_x_201:
[----:B------:R-:W-:Y:S05]  /*5b20*/  BSYNC B1 ;  /* 0x0000000000017941 */ /* 0x000fea0003800000 */
.L_x_200:
        /* <DEDUP_REMOVED lines=9> */
.L_x_203:
[----:B------:R-:W-:Y:S05]  /*5bc0*/  BSYNC B1 ;  /* 0x0000000000017941 */ /* 0x000fea0003800000 */
.L_x_202:
        /* <DEDUP_REMOVED lines=9> */
.L_x_205:
[----:B------:R-:W-:Y:S05]  /*5c60*/  BSYNC B1 ;  /* 0x0000000000017941 */ /* 0x000fea0003800000 */
.L_x_204:
        /* <DEDUP_REMOVED lines=10> */
.L_x_207:
[----:B------:R-:W-:Y:S05]  /*5d10*/  BSYNC B1 ;  /* 0x0000000000017941 */ /* 0x000fea0003800000 */
.L_x_206:
        /* <DEDUP_REMOVED lines=10> */
.L_x_209:
[----:B------:R-:W-:Y:S05]  /*5dc0*/  BSYNC B1 ;  /* 0x0000000000017941 */ /* 0x000fea0003800000 */
.L_x_208:
        /* <DEDUP_REMOVED lines=9> */
.L_x_211:
[----:B------:R-:W-:Y:S05]  /*5e60*/  BSYNC B1 ;  /* 0x0000000000017941 */ /* 0x000fea0003800000 */
.L_x_210:
        /* <DEDUP_REMOVED lines=9> */
.L_x_213:
[----:B------:R-:W-:Y:S05]  /*5f00*/  BSYNC B1 ;  /* 0x0000000000017941 */ /* 0x000fea0003800000 */
.L_x_212:
        /* <DEDUP_REMOVED lines=10> */
.L_x_215:
[----:B------:R-:W-:Y:S05]  /*5fb0*/  BSYNC B1 ;  /* 0x0000000000017941 */ /* 0x000fea0003800000 */
.L_x_214:
        /* <DEDUP_REMOVED lines=10> */
.L_x_217:
[----:B------:R-:W-:Y:S05]  /*6060*/  BSYNC B1 ;  /* 0x0000000000017941 */ /* 0x000fea0003800000 */
.L_x_216:
        /* <DEDUP_REMOVED lines=9> */
.L_x_219:
[----:B------:R-:W-:Y:S05]  /*6100*/  BSYNC B1 ;  /* 0x0000000000017941 */ /* 0x000fea0003800000 */
.L_x_218:
        /* <DEDUP_REMOVED lines=9> */
.L_x_221:
[----:B------:R-:W-:Y:S05]  /*61a0*/  BSYNC B1 ;  /* 0x0000000000017941 */ /* 0x000fea0003800000 */
.L_x_220:
        /* <DEDUP_REMOVED lines=10> */
.L_x_223:
[----:B------:R-:W-:Y:S05]  /*6250*/  BSYNC B1 ;  /* 0x0000000000017941 */ /* 0x000fea0003800000 */
.L_x_222:
        /* <DEDUP_REMOVED lines=10> */
.L_x_225:
[----:B------:R-:W-:Y:S05]  /*6300*/  BSYNC B1 ;  /* 0x0000000000017941 */ /* 0x000fea0003800000 */
.L_x_224:
        /* <DEDUP_REMOVED lines=9> */
.L_x_227:
[----:B------:R-:W-:Y:S05]  /*63a0*/  BSYNC B1 ;  /* 0x0000000000017941 */ /* 0x000fea0003800000 */
.L_x_226:
        /* <DEDUP_REMOVED lines=9> */
.L_x_229:
[----:B------:R-:W-:Y:S05]  /*6440*/  BSYNC B1 ;  /* 0x0000000000017941 */ /* 0x000fea0003800000 */
.L_x_228:
        /* <DEDUP_REMOVED lines=10> */
.L_x_231:
[----:B------:R-:W-:Y:S05]  /*64f0*/  BSYNC B1 ;  /* 0x0000000000017941 */ /* 0x000fea0003800000 */
.L_x_230:
        /* <DEDUP_REMOVED lines=10> */
.L_x_233:
[----:B------:R-:W-:Y:S05]  /*65a0*/  BSYNC B1 ;  /* 0x0000000000017941 */ /* 0x000fea0003800000 */
.L_x_232:
        /* <DEDUP_REMOVED lines=9> */
.L_x_235:
[----:B------:R-:W-:Y:S05]  /*6640*/  BSYNC B1 ;  /* 0x0000000000017941 */ /* 0x000fea0003800000 */
.L_x_234:
        /* <DEDUP_REMOVED lines=9> */
.L_x_237:
[----:B------:R-:W-:Y:S05]  /*66e0*/  BSYNC B1 ;  /* 0x0000000000017941 */ /* 0x000fea0003800000 */
.L_x_236:
        /* <DEDUP_REMOVED lines=10> */
.L_x_239:
[----:B------:R-:W-:Y:S05]  /*6790*/  BSYNC B1 ;  /* 0x0000000000017941 */ /* 0x000fea0003800000 */
.L_x_238:
        /* <DEDUP_REMOVED lines=10> */
.L_x_241:
[----:B------:R-:W-:Y:S05]  /*6840*/  BSYNC B1 ;  /* 0x0000000000017941 */ /* 0x000fea0003800000 */
.L_x_240:
        /* <DEDUP_REMOVED lines=9> */
.L_x_243:
[----:B------:R-:W-:Y:S05]  /*68e0*/  BSYNC B1 ;  /* 0x0000000000017941 */ /* 0x000fea0003800000 */
.L_x_242:
        /* <DEDUP_REMOVED lines=9> */
.L_x_245:
[----:B------:R-:W-:Y:S05]  /*6980*/  BSYNC B1 ;  /* 0x0000000000017941 */ /* 0x000fea0003800000 */
.L_x_244:
        /* <DEDUP_REMOVED lines=10> */
.L_x_247:
[----:B------:R-:W-:Y:S05]  /*6a30*/  BSYNC B1 ;  /* 0x0000000000017941 */ /* 0x000fea0003800000 */
.L_x_246:
        /* <DEDUP_REMOVED lines=10> */
.L_x_249:
[----:B------:R-:W-:Y:S05]  /*6ae0*/  BSYNC B1 ;  /* 0x0000000000017941 */ /* 0x000fea0003800000 */
.L_x_248:
        /* <DEDUP_REMOVED lines=9> */
.L_x_251:
[----:B------:R-:W-:Y:S05]  /*6b80*/  BSYNC B1 ;  /* 0x0000000000017941 */ /* 0x000fea0003800000 */
.L_x_250:
        /* <DEDUP_REMOVED lines=9> */
.L_x_253:
[----:B------:R-:W-:Y:S05]  /*6c20*/  BSYNC B1 ;  /* 0x0000000000017941 */ /* 0x000fea0003800000 */
.L_x_252:
        /* <DEDUP_REMOVED lines=10> */
.L_x_255:
[----:B------:R-:W-:Y:S05]  /*6cd0*/  BSYNC B1 ;  /* 0x0000000000017941 */ /* 0x000fea0003800000 */
.L_x_254:
        /* <DEDUP_REMOVED lines=10> */
.L_x_257:
[----:B------:R-:W-:Y:S05]  /*6d80*/  BSYNC B1 ;  /* 0x0000000000017941 */ /* 0x000fea0003800000 */
.L_x_256:
        /* <DEDUP_REMOVED lines=9> */
.L_x_259:
[----:B------:R-:W-:Y:S05]  /*6e20*/  BSYNC B1 ;  /* 0x0000000000017941 */ /* 0x000fea0003800000 */
.L_x_258:
        /* <DEDUP_REMOVED lines=9> */
.L_x_261:
[----:B------:R-:W-:Y:S05]  /*6ec0*/  BSYNC B1 ;  /* 0x0000000000017941 */ /* 0x000fea0003800000 */
.L_x_260:
        /* <DEDUP_REMOVED lines=10> */
.L_x_263:
[----:B------:R-:W-:Y:S05]  /*6f70*/  BSYNC B1 ;  /* 0x0000000000017941 */ /* 0x000fea0003800000 */
.L_x_262:
        /* <DEDUP_REMOVED lines=10> */
.L_x_265:
[----:B------:R-:W-:Y:S05]  /*7020*/  BSYNC B1 ;  /* 0x0000000000017941 */ /* 0x000fea0003800000 */
.L_x_264:
        /* <DEDUP_REMOVED lines=9> */
.L_x_267:
[----:B------:R-:W-:Y:S05]  /*70c0*/  BSYNC B1 ;  /* 0x0000000000017941 */ /* 0x000fea0003800000 */
.L_x_266:
        /* <DEDUP_REMOVED lines=9> */
.L_x_269:
[----:B------:R-:W-:Y:S05]  /*7160*/  BSYNC B1 ;  /* 0x0000000000017941 */ /* 0x000fea0003800000 */
.L_x_268:
        /* <DEDUP_REMOVED lines=10> */
.L_x_271:
[----:B------:R-:W-:Y:S05]  /*7210*/  BSYNC B1 ;  /* 0x0000000000017941 */ /* 0x000fea0003800000 */
.L_x_270:
        /* <DEDUP_REMOVED lines=10> */
.L_x_273:
[----:B------:R-:W-:Y:S05]  /*72c0*/  BSYNC B1 ;  /* 0x0000000000017941 */ /* 0x000fea0003800000 */
.L_x_272:
        /* <DEDUP_REMOVED lines=9> */
.L_x_275:
[----:B------:R-:W-:Y:S05]  /*7360*/  BSYNC B1 ;  /* 0x0000000000017941 */ /* 0x000fea0003800000 */
.L_x_274:
        /* <DEDUP_REMOVED lines=9> */
.L_x_277:
[----:B------:R-:W-:Y:S05]  /*7400*/  BSYNC B1 ;  /* 0x0000000000017941 */ /* 0x000fea0003800000 */
.L_x_276:
        /* <DEDUP_REMOVED lines=10> */
.L_x_279:
[----:B------:R-:W-:Y:S05]  /*74b0*/  BSYNC B1 ;  /* 0x0000000000017941 */ /* 0x000fea0003800000 */
.L_x_278:
        /* <DEDUP_REMOVED lines=10> */
.L_x_281:
[----:B------:R-:W-:Y:S05]  /*7560*/  BSYNC B1 ;  /* 0x0000000000017941 */ /* 0x000fea0003800000 */
.L_x_280:
[----:B01---5:R-:W-:Y:S01]  /*7570*/  LOP3.LUT R6, R152, 0xffffe000, RZ, 0xc0, !PT ;  /* 0xffffe00098067812 */ /* 0x023fe200078ec0ff */
        /* <DEDUP_REMOVED lines=8> */
.L_x_283:
[----:B------:R-:W-:Y:S05]  /*7600*/  BSYNC B1 ;  /* 0x0000000000017941 */ /* 0x000fea0003800000 */
.L_x_282:
[----:B0-2--5:R-:W-:Y:S01]  /*7610*/  LOP3.LUT R4, R152, 0xffffe000, RZ, 0xc0, !PT ;  /* 0xffffe00098047812 */ /* 0x025fe200078ec0ff */
[----:B------:R-:W-:Y:S01]  /*7620*/  @P1 IMAD.MOV.U32 R5, RZ, RZ, R11 ;  /* 0x000000ffff051224 */ /* 0x000fe200078e000b */
[----:B------:R-:W-:Y:S01]  /*7630*/  ISETP.GT.AND P0, PT, R0, 0x8, P0 ;  /* 0x000000080000780c */ /* 0x000fe20000704270 */
[----:B------:R-:W-:Y:S02]  /*7640*/  BSSY B1, `(.L_x_284) ;  /* 0x0000008000017945 */ /* 0x000fe40003800000 */
[----:B------:R-:W-:Y:S01]  /*7650*/  FMUL R3, R4, R155 ;  /* 0x0000009b04037220 */ /* 0x000fe20000400000 */
[----:B------:R-:W-:-:S03]  /*7660*/  @P1 IMAD.MOV.U32 R4, RZ, RZ, R10 ;  /* 0x000000ffff041224 */ /* 0x000fc600078e000a */
[----:B------:R-:W-:-:S05]  /*7670*/  FFMA R3, R150, R154, R3 ;  /* 0x0000009a96037223 */ /* 0x000fca0000000003 */
[----:B------:R-:W-:-:S05]  /*7680*/  F2FP.TF32.F32.PACK_B R3, R3 ;  /* 0x00000003ff03723e */ /* 0x000fca00024050ff */
[----:B------:R0:W-:Y:S01]  /*7690*/  @P1 STG.E desc[UR36][R4.64+0x3e0], R3 ;  /* 0x0003e00304001986 */ /* 0x0001e2000c101924 */
[----:B------:R-:W-:Y:S05]  /*76a0*/  @!P0 BRA `(.L_x_285) ;  /* 0x0000000000048947 */ /* 0x000fea0003800000 */
[----:B------:R2:W5:Y:S02]  /*76b0*/  LDG.E.LTC128B R152, desc[UR36][R8.64+0x3e4] ;  /* 0x0003e42408987981 */ /* 0x000564000c1e1920 */
.L_x_285:
[----:B------:R-:W-:Y:S05]  /*76c0*/  BSYNC B1 ;  /* 0x0000000000017941 */ /* 0x000fea0003800000 */
.L_x_284:
[----:B------:R-:W-:Y:S05]  /*76d0*/  @!P0 BRA `(.L_x_286) ;  /* 0x0000002400308947 */ /* 0x000fea0003800000 */
[----:B-----5:R-:W-:-:S05]  /*76e0*/  LOP3.LUT R152, R152, 0xffffe000, RZ, 0xc0, !PT ;  /* 0xffffe00098987812 */ /* 0x020fca00078ec0ff */
[----:B------:R-:W-:-:S04]  /*76f0*/  FMUL R152, R152, R155 ;  /* 0x0000009b98987220 */ /* 0x000fc80000400000 */
[----:B------:R-:W-:-:S05]  /*7700*/  FFMA R151, R151, R154, R152 ;  /* 0x0000009a97977223 */ /* 0x000fca0000000098 */
[----:B------:R-:W-:-:S05]  /*7710*/  F2FP.TF32.F32.PACK_B R151, R151 ;  /* 0x00000097ff97723e */ /* 0x000fca00024050ff */
[----:B------:R0:W-:Y:S01]  /*7720*/  STG.E desc[UR36][R10.64+0x3e4], R151 ;  /* 0x0003e4970a007986 */ /* 0x0001e2000c101924 */
[----:B------:R-:W-:Y:S05]  /*7730*/  BRA `(.L_x_286) ;  /* 0x0000002400187947 */ /* 0x000fea0003800000 */
.L_x_33:
[----:B------:R-:W-:Y:S01]  /*7740*/  ISETP.GT.AND P3, PT, R3, 0x1, PT ;  /* 0x000000010300780c */ /* 0x000fe20003f64270 */
[----:B------:R-:W-:Y:S01]  /*7750*/  ULDC.64 UR4, c[0x0][0x5c0] ;  /* 0x0001700000047ab9 */ /* 0x000fe20000000a00 */
[-C--:B------:R-:W-:Y:S01]  /*7760*/  FMUL R9, R24, R154.reuse ;  /* 0x0000009a18097220 */ /* 0x080fe20000400000 */
[----:B------:R-:W-:Y:S01]  /*7770*/  LEA R4, P1, R162, UR4, 0x2 ;  /* 0x00000004a2047c11 */ /* 0x000fe2000f8210ff */
[-C--:B------:R-:W-:Y:S01]  /*7780*/  FMUL R25, R25, R154.reuse ;  /* 0x0000009a19197220 */ /* 0x080fe20000400000 */
[----:B------:R-:W-:Y:S01]  /*7790*/  ISETP.GT.AND P0, PT, R0, RZ, P3 ;  /* 0x000000ff0000720c */ /* 0x000fe20001f04270 */
[-C--:B------:R-:W-:Y:S01]  /*77a0*/  FMUL R13, R26, R154.reuse ;  /* 0x0000009a1a0d7220 */ /* 0x080fe20000400000 */
[----:B------:R-:W-:Y:S01]  /*77b0*/  ISETP.GT.AND P2, PT, R0, 0x8, P2 ;  /* 0x000000080000780c */ /* 0x000fe20001744270 */
[-C--:B------:R-:W-:Y:S01]  /*77c0*/  FMUL R27, R27, R154.reuse ;  /* 0x0000009a1b1b7220 */ /* 0x080fe20000400000 */
[----:B------:R-:W-:Y:S01]  /*77d0*/  LEA.HI.X R5, R162, UR5, R173, 0x2, P1 ;  /* 0x00000005a2057c11 */ /* 0x000fe200088f14ad */
[-C--:B------:R-:W-:Y:S01]  /*77e0*/  FMUL R29, R29, R154.reuse ;  /* 0x0000009a1d1d7220 */ /* 0x080fe20000400000 */
[----:B------:R-:W-:Y:S01]  /*77f0*/  F2FP.TF32.F32.PACK_B R9, R9 ;  /* 0x00000009ff09723e */ /* 0x000fe200024050ff */
[-C--:B------:R-:W-:Y:S01]  /*7800*/  FMUL R31, R31, R154.reuse ;  /* 0x0000009a1f1f7220 */ /* 0x080fe20000400000 */
[C---:B------:R-:W-:Y:S01]  /*7810*/  SHF.L.U64.HI R11, R10.reuse, 0x5, R11 ;  /* 0x000000050a0b7819 */ /* 0x040fe2000001020b */
[----:B------:R-:W-:Y:S01]  /*7820*/  FMUL R33, R33, R154 ;  /* 0x0000009a21217220 */ /* 0x000fe20000400000 */
[----:B------:R-:W-:Y:S01]  /*7830*/  LEA R6, P1, R10, R4, 0x5 ;  /* 0x000000040a067211 */ /* 0x000fe200078228ff */
[----:B------:R0:W-:Y:S01]  /*7840*/  @P4 STG.E desc[UR36][R4.64], R9 ;  /* 0x0000000904004986 */ /* 0x0001e2000c101924 */
[----:B------:R-:W-:Y:S01]  /*7850*/  F2FP.TF32.F32.PACK_B R25, R25 ;  /* 0x00000019ff19723e */ /* 0x000fe200024050ff */
[-C--:B------:R-:W-:Y:S01]  /*7860*/  FMUL R35, R35, R154.reuse ;  /* 0x0000009a23237220 */ /* 0x080fe20000400000 */
[----:B------:R-:W-:Y:S01]  /*7870*/  F2FP.TF32.F32.PACK_B R13, R13 ;  /* 0x0000000dff0d723e */ /* 0x000fe200024050ff */
[----:B------:R-:W-:Y:S01]  /*7880*/  IMAD.X R7, R11, 0x1, R5, P1 ;  /* 0x000000010b077824 */ /* 0x000fe200008e0605 */
[C---:B------:R-:W-:Y:S01]  /*7890*/  ISETP.GT.AND P4, PT, R3.reuse, 0x8, PT ;  /* 0x000000080300780c */ /* 0x040fe20003f84270 */
[----:B------:R-:W-:Y:S01]  /*78a0*/  @P0 STG.E desc[UR36][R4.64+0x4], R25 ;  /* 0x0000041904000986 */ /* 0x000fe2000c101924 */
[----:B------:R-:W-:Y:S01]  /*78b0*/  ISETP.GT.AND P0, PT, R3, 0x9, PT ;  /* 0x000000090300780c */ /* 0x000fe20003f04270 */
[-C--:B------:R-:W-:Y:S01]  /*78c0*/  FMUL R11, R30, R154.reuse ;  /* 0x0000009a1e0b7220 */ /* 0x080fe20000400000 */
[C---:B------:R-:W-:Y:S01]  /*78d0*/  ISETP.GT.AND P3, PT, R0.reuse, 0x8, P3 ;  /* 0x000000080000780c */ /* 0x040fe20001f64270 */
[----:B------:R1:W-:Y:S01]  /*78e0*/  @P2 STG.E desc[UR36][R6.64], R13 ;  /* 0x0000000d06002986 */ /* 0x0003e2000c101924 */
[----:B------:R-:W-:Y:S01]  /*78f0*/  ISETP.GT.AND P1, PT, R0, RZ, P4 ;  /* 0x000000ff0000720c */ /* 0x000fe20002724270 */
[-C--:B0-----:R-:W-:Y:S01]  /*7900*/  FMUL R9, R28, R154.reuse ;  /* 0x0000009a1c097220 */ /* 0x081fe20000400000 */
[C---:B------:R-:W-:Y:S01]  /*7910*/  ISETP.GT.AND P2, PT, R0.reuse, RZ, P0 ;  /* 0x000000ff0000720c */ /* 0x040fe20000744270 */
[-C--:B------:R-:W-:Y:S01]  /*7920*/  FMUL R37, R37, R154.reuse ;  /* 0x0000009a25257220 */ /* 0x080fe20000400000 */
[----:B------:R-:W-:Y:S01]  /*7930*/  ISETP.GT.AND P4, PT, R0, 0x8, P4 ;  /* 0x000000080000780c */ /* 0x000fe20002784270 */
[-C--:B------:R-:W-:Y:S01]  /*7940*/  FMUL R39, R39, R154.reuse ;  /* 0x0000009a27277220 */ /* 0x080fe20000400000 */
[----:B------:R-:W-:Y:S01]  /*7950*/  F2FP.TF32.F32.PACK_B R27, R27 ;  /* 0x0000001bff1b723e */ /* 0x000fe200024050ff */
[-C--:B------:R-:W-:Y:S01]  /*7960*/  FMUL R41, R41, R154.reuse ;  /* 0x0000009a29297220 */ /* 0x080fe20000400000 */
[----:B------:R-:W-:Y:S01]  /*7970*/  F2FP.TF32.F32.PACK_B R9, R9 ;  /* 0x00000009ff09723e */ /* 0x000fe200024050ff */
[-C--:B------:R-:W-:Y:S01]  /*7980*/  FMUL R43, R43, R154.reuse ;  /* 0x0000009a2b2b7220 */ /* 0x080fe20000400000 */
[----:B------:R-:W-:Y:S01]  /*7990*/  F2FP.TF32.F32.PACK_B R29, R29 ;  /* 0x0000001dff1d723e */ /* 0x000fe200024050ff */
[----:B------:R-:W-:Y:S01]  /*79a0*/  @P3 STG.E desc[UR36][R6.64+0x4], R27 ;  /* 0x0000041b06003986 */ /* 0x000fe2000c101924 */
[----:B------:R-:W-:Y:S01]  /*79b0*/  F2FP.TF32.F32.PACK_B R11, R11 ;  /* 0x0000000bff0b723e */ /* 0x000fe200024050ff */
[-C--:B-1----:R-:W-:Y:S01]  /*79c0*/  FMUL R13, R34, R154.reuse ;  /* 0x0000009a220d7220 */ /* 0x082fe20000400000 */
[----:B------:R-:W-:Y:S01]  /*79d0*/  ISETP.GT.AND P3, PT, R3, 0x11, PT ;  /* 0x000000110300780c */ /* 0x000fe20003f64270 */
[----:B------:R0:W-:Y:S01]  /*79e0*/  @P1 STG.E desc[UR36][R4.64+0x20], R9 ;  /* 0x0000200904001986 */ /* 0x0001e2000c101924 */
[C---:B------:R-:W-:Y:S01]  /*79f0*/  ISETP.GT.AND P0, PT, R0.reuse, 0x8, P0 ;  /* 0x000000080000780c */ /* 0x040fe20000704270 */
[-C--:B------:R-:W-:Y:S01]  /*7a00*/  FMUL R45, R45, R154.reuse ;  /* 0x0000009a2d2d7220 */ /* 0x080fe20000400000 */
[----:B------:R-:W-:Y:S01]  /*7a10*/  F2FP.TF32.F32.PACK_B R31, R31 ;  /* 0x0000001fff1f723e */ /* 0x000fe200024050ff */
[----:B------:R-:W-:Y:S01]  /*7a20*/  @P2 STG.E desc[UR36][R4.64+0x24], R29 ;  /* 0x0000241d04002986 */ /* 0x000fe2000c101924 */
[----:B------:R-:W-:Y:S01]  /*7a30*/  ISETP.GT.AND P2, PT, R3, 0x10, PT ;  /* 0x000000100300780c */ /* 0x000fe20003f44270 */
[-C--:B------:R-:W-:Y:S01]  /*7a40*/  FMUL R47, R47, R154.reuse ;  /* 0x0000009a2f2f7220 */ /* 0x080fe20000400000 */
[----:B------:R-:W-:Y:S01]  /*7a50*/  F2FP.TF32.F32.PACK_B R33, R33 ;  /* 0x00000021ff21723e */ /* 0x000fe200024050ff */
[----:B------:R1:W-:Y:S01]  /*7a60*/  @P4 STG.E desc[UR36][R6.64+0x20], R11 ;  /* 0x0000200b06004986 */ /* 0x0003e2000c101924 */
[C---:B------:R-:W-:Y:S01]  /*7a70*/  ISETP.GT.AND P1, PT, R0.reuse, RZ, P2 ;  /* 0x000000ff0000720c */ /* 0x040fe20001724270 */
[-C--:B------:R-:W-:Y:S01]  /*7a80*/  FMUL R49, R49, R154.reuse ;  /* 0x0000009a31317220 */ /* 0x080fe20000400000 */
[----:B------:R-:W-:Y:S01]  /*7a90*/  ISETP.GT.AND P4, PT, R0, RZ, P3 ;  /* 0x000000ff0000720c */ /* 0x000fe20001f84270 */
[-C--:B0-----:R-:W-:Y:S01]  /*7aa0*/  FMUL R9, R32, R154.reuse ;  /* 0x0000009a20097220 */ /* 0x081fe20000400000 */
[----:B------:R-:W-:Y:S01]  /*7ab0*/  ISETP.GT.AND P2, PT, R0, 0x8, P2 ;  /* 0x000000080000780c */ /* 0x000fe20001744270 */
[----:B------:R-:W-:Y:S01]  /*7ac0*/  @P0 STG.E desc[UR36][R6.64+0x24], R31 ;  /* 0x0000241f06000986 */ /* 0x000fe2000c101924 */
[----:B------:R-:W-:Y:S01]  /*7ad0*/  F2FP.TF32.F32.PACK_B R13, R13 ;  /* 0x0000000dff0d723e */ /* 0x000fe200024050ff */
[-C--:B------:R-:W-:Y:S01]  /*7ae0*/  FMUL R51, R51, R154.reuse ;  /* 0x0000009a33337220 */ /* 0x080fe20000400000 */
[----:B------:R-:W-:Y:S01]  /*7af0*/  F2FP.TF32.F32.PACK_B R9, R9 ;  /* 0x00000009ff09723e */ /* 0x000fe200024050ff */
[-C--:B------:R-:W-:Y:S01]  /*7b00*/  FMUL R53, R53, R154.reuse ;  /* 0x0000009a35357220 */ /* 0x080fe20000400000 */
[----:B------:R-:W-:Y:S01]  /*7b10*/  ISETP.GT.AND P0, PT, R3, 0x19, PT ;  /* 0x000000190300780c */ /* 0x000fe20003f04270 */
[-C--:B-1----:R-:W-:Y:S01]  /*7b20*/  FMUL R11, R38, R154.reuse ;  /* 0x0000009a260b7220 */ /* 0x082fe20000400000 */
[C---:B------:R-:W-:Y:S01]  /*7b30*/  ISETP.GT.AND P3, PT, R0.reuse, 0x8, P3 ;  /* 0x000000080000780c */ /* 0x040fe20001f64270 */
[----:B------:R0:W-:Y:S01]  /*7b40*/  @P1 STG.E desc[UR36][R4.64+0x40], R9 ;  /* 0x0000400904001986 */ /* 0x0001e2000c101924 */
[----:B------:R-:W-:Y:S01]  /*7b50*/  F2FP.TF32.F32.PACK_B R35, R35 ;  /* 0x00000023ff23723e */ /* 0x000fe200024050ff */
        /* <DEDUP_REMOVED lines=11> */
[C---:B------:R-:W-:Y:S01]  /*7c10*/  ISETP.GT.AND P4, PT, R0.reuse, 0x8, P4 ;  /* 0x000000080000780c */ /* 0x040fe20002784270 */
[----:B------:R-:W-:Y:S01]  /*7c20*/  @P3 STG.E desc[UR36][R6.64+0x44], R35 ;  /* 0x0000442306003986 */ /* 0x000fe2000c101924 */
[----:B------:R-:W-:Y:S01]  /*7c30*/  ISETP.GT.AND P3, PT, R3, 0x21, PT ;  /* 0x000000210300780c */ /* 0x000fe20003f64270 */
[-C--:B------:R-:W-:Y:S01]  /*7c40*/  FMUL R61, R61, R154.reuse ;  /* 0x0000009a3d3d7220 */ /* 0x080fe20000400000 */
[----:B------:R-:W-:Y:S01]  /*7c50*/  F2FP.TF32.F32.PACK_B R9, R9 ;  /* 0x00000009ff09723e */ /* 0x000fe200024050ff */
[-C--:B------:R-:W-:Y:S01]  /*7c60*/  FMUL R63, R63, R154.reuse ;  /* 0x0000009a3f3f7220 */ /* 0x080fe20000400000 */
[----:B------:R-:W-:Y:S01]  /*7c70*/  ISETP.GT.AND P0, PT, R0, 0x8, P0 ;  /* 0x000000080000780c */ /* 0x000fe20000704270 */
[-C--:B-1----:R-:W-:Y:S01]  /*7c80*/  FMUL R13, R42, R154.reuse ;  /* 0x0000009a2a0d7220 */ /* 0x082fe20000400000 */
[----:B------:R-:W-:Y:S01]  /*7c90*/  F2FP.TF32.F32.PACK_B R39, R39 ;  /* 0x00000027ff27723e */ /* 0x000fe200024050ff */
        /* <DEDUP_REMOVED lines=147> */
[----:B------:R-:W-:Y:S01]  /*85d0*/  ISETP.GT.AND P3, PT, R0, 0x8, P3 ;  /* 0x000000080000780c */ /* 0x000fe20001f64270 */
[-C--:B------:R-:W-:Y:S01]  /*85e0*/  FMUL R131, R131, R154.reuse ;  /* 0x0000009a83837220 */ /* 0x080fe20000400000 */
[----:B------:R-:W-:Y:S01]  /*85f0*/  F2FP.TF32.F32.PACK_B R9, R9 ;  /* 0x00000009ff09723e */ /* 0x000fe200024050ff */
[-C--:B------:R-:W-:Y:S01]  /*8600*/  FMUL R133, R133, R154.reuse ;  /* 0x0000009a85857220 */ /* 0x080fe20000400000 */
[----:B------:R-:W-:Y:S01]  /*8610*/  ISETP.GT.AND P0, PT, R3, 0x59, PT ;  /* 0x000000590300780c */ /* 0x000fe20003f04270 */
        /* <DEDUP_REMOVED lines=25> */
[C---:B------:R-:W-:Y:S01]  /*87b0*/  ISETP.GT.AND P1, PT, R0.reuse, RZ, P3 ;  /* 0x000000ff0000720c */ /* 0x040fe20001f24270 */
[-C--:B------:R-:W-:Y:S01]  /*87c0*/  FMUL R145, R145, R154.reuse ;  /* 0x0000009a91917220 */ /* 0x080fe20000400000 */
[C---:B------:R-:W-:Y:S01]  /*87d0*/  ISETP.GT.AND P3, PT, R0.reuse, 0x8, P3 ;  /* 0x000000080000780c */ /* 0x040fe20001f64270 */
[----:B------:R-:W-:Y:S01]  /*87e0*/  @P2 STG.E desc[UR36][R4.64+0x164], R69 ;  /* 0x0001644504002986 */ /* 0x000fe2000c101924 */
[----:B------:R-:W-:Y:S01]  /*87f0*/  ISETP.GT.AND P2, PT, R3, 0x61, PT ;  /* 0x000000610300780c */ /* 0x000fe20003f44270 */
[-C--:B------:R-:W-:Y:S01]  /*8800*/  FMUL R147, R147, R154.reuse ;  /* 0x0000009a93937220 */ /* 0x080fe20000400000 */
[----:B------:R-:W-:Y:S01]  /*8810*/  F2FP.TF32.F32.PACK_B R13, R13 ;  /* 0x0000000dff0d723e */ /* 0x000fe200024050ff */
[----:B------:R1:W-:Y:S01]  /*8820*/  @P4 STG.E desc[UR36][R6.64+0x160], R11 ;  /* 0x0001600b06004986 */ /* 0x0003e2000c101924 */
[C---:B------:R-:W-:Y:S01]  /*8830*/  ISETP.GT.AND P4, PT, R0.reuse, RZ, P2 ;  /* 0x000000ff0000720c */ /* 0x040fe20001784270 */
[-C--:B------:R-:W-:Y:S01]  /*8840*/  FMUL R149, R149, R154.reuse ;  /* 0x0000009a95957220 */ /* 0x080fe20000400000 */
[----:B------:R-:W-:Y:S01]  /*8850*/  ISETP.GT.AND P2, PT, R0, 0x8, P2 ;  /* 0x000000080000780c */ /* 0x000fe20001744270 */
[-C--:B0-----:R-:W-:Y:S01]  /*8860*/  FMUL R9, R72, R154.reuse ;  /* 0x0000009a48097220 */ /* 0x081fe20000400000 */
[----:B------:R-:W-:Y:S01]  /*8870*/  @P0 STG.E desc[UR36][R6.64+0x164], R71 ;  /* 0x0001644706000986 */ /* 0x000fe2000c101924 */
[----:B------:R-:W-:Y:S01]  /*8880*/  ISETP.GT.AND P0, PT, R3, 0x69, PT ;  /* 0x000000690300780c */ /* 0x000fe20003f04270 */
[----:B------:R-:W-:Y:S01]  /*8890*/  FMUL R151, R151, R154 ;  /* 0x0000009a97977220 */ /* 0x000fe20000400000 */
[----:B------:R-:W-:-:S02]  /*88a0*/  F2FP.TF32.F32.PACK_B R89, R89 ;  /* 0x00000059ff59723e */ /* 0x000fc400024050ff */
[----:B------:R-:W-:Y:S01]  /*88b0*/  F2FP.TF32.F32.PACK_B R9, R9 ;  /* 0x00000009ff09723e */ /* 0x000fe200024050ff */
[----:B-1----:R-:W-:Y:S01]  /*88c0*/  FMUL R11, R78, R154 ;  /* 0x0000009a4e0b7220 */ /* 0x002fe20000400000 */
[----:B------:R-:W-:-:S03]  /*88d0*/  F2FP.TF32.F32.PACK_B R91, R91 ;  /* 0x0000005bff5b723e */ /* 0x000fc600024050ff */
[----:B------:R0:W-:Y:S01]  /*88e0*/  @P1 STG.E desc[UR36][R4.64+0x180], R9 ;  /* 0x0001800904001986 */ /* 0x0001e2000c101924 */
[C---:B------:R-:W-:Y:S02]  /*88f0*/  ISETP.GT.AND P1, PT, R3.reuse, 0x68, PT ;  /* 0x000000680300780c */ /* 0x040fe40003f24270 */
[----:B------:R-:W-:Y:S01]  /*8900*/  F2FP.TF32.F32.PACK_B R11, R11 ;  /* 0x0000000bff0b723e */ /* 0x000fe200024050ff */
[----:B------:R-:W-:Y:S01]  /*8910*/  @P4 STG.E desc[UR36][R4.64+0x184], R73 ;  /* 0x0001844904004986 */ /* 0x000fe2000c101924 */
[C---:B------:R-:W-:Y:S02]  /*8920*/  ISETP.GT.AND P4, PT, R0.reuse, RZ, P1 ;  /* 0x000000ff0000720c */ /* 0x040fe40000f84270 */
[C---:B------:R-:W-:Y:S01]  /*8930*/  ISETP.GT.AND P1, PT, R0.reuse, 0x8, P1 ;  /* 0x000000080000780c */ /* 0x040fe20000f24270 */
[----:B------:R1:W-:Y:S01]  /*8940*/  @P3 STG.E desc[UR36][R6.64+0x180], R13 ;  /* 0x0001800d06003986 */ /* 0x0003e2000c101924 */
[----:B------:R-:W-:Y:S02]  /*8950*/  ISETP.GT.AND P3, PT, R0, RZ, P0 ;  /* 0x000000ff0000720c */ /* 0x000fe40000764270 */
[----:B------:R-:W-:Y:S01]  /*8960*/  F2FP.TF32.F32.PACK_B R93, R93 ;  /* 0x0000005dff5d723e */ /* 0x000fe200024050ff */
[----:B0-----:R-:W-:Y:S01]  /*8970*/  FMUL R9, R76, R154 ;  /* 0x0000009a4c097220 */ /* 0x001fe20000400000 */
[----:B------:R-:W-:Y:S01]  /*8980*/  @P2 STG.E desc[UR36][R6.64+0x184], R75 ;  /* 0x0001844b06002986 */ /* 0x000fe2000c101924 */
[----:B------:R-:W-:-:S02]  /*8990*/  ISETP.GT.AND P2, PT, R3, 0x70, PT ;  /* 0x000000700300780c */ /* 0x000fc40003f44270 */
[----:B------:R-:W-:Y:S02]  /*89a0*/  F2FP.TF32.F32.PACK_B R95, R95 ;  /* 0x0000005fff5f723e */ /* 0x000fe400024050ff */
[----:B------:R-:W-:Y:S01]  /*89b0*/  F2FP.TF32.F32.PACK_B R9, R9 ;  /* 0x00000009ff09723e */ /* 0x000fe200024050ff */
[----:B-1----:R-:W-:Y:S01]  /*89c0*/  FMUL R13, R82, R154 ;  /* 0x0000009a520d7220 */ /* 0x002fe20000400000 */
[----:B------:R-:W-:-:S03]  /*89d0*/  F2FP.TF32.F32.PACK_B R97, R97 ;  /* 0x00000061ff61723e */ /* 0x000fc600024050ff */
[----:B------:R0:W-:Y:S01]  /*89e0*/  @P4 STG.E desc[UR36][R4.64+0x1a0], R9 ;  /* 0x0001a00904004986 */ /* 0x0001e2000c101924 */
[C---:B------:R-:W-:Y:S02]  /*89f0*/  ISETP.GT.AND P4, PT, R0.reuse, RZ, P2 ;  /* 0x000000ff0000720c */ /* 0x040fe40001784270 */
[C---:B------:R-:W-:Y:S01]  /*8a00*/  ISETP.GT.AND P2, PT, R0.reuse, 0x8, P2 ;  /* 0x000000080000780c */ /* 0x040fe20001744270 */
[----:B------:R-:W-:Y:S01]  /*8a10*/  @P3 STG.E desc[UR36][R4.64+0x1a4], R77 ;  /* 0x0001a44d04003986 */ /* 0x000fe2000c101924 */
[C---:B------:R-:W-:Y:S02]  /*8a20*/  ISETP.GT.AND P3, PT, R0.reuse, 0x8, P0 ;  /* 0x000000080000780c */ /* 0x040fe40000764270 */
[----:B------:R-:W-:Y:S01]  /*8a30*/  ISETP.GT.AND P0, PT, R3, 0x71, PT ;  /* 0x000000710300780c */ /* 0x000fe20003f04270 */
[----:B------:R1:W-:Y:S01]  /*8a40*/  @P1 STG.E desc[UR36][R6.64+0x1a0], R11 ;  /* 0x0001a00b06001986 */ /* 0x0003e2000c101924 */
[----:B------:R-:W-:Y:S02]  /*8a50*/  F2FP.TF32.F32.PACK_B R13, R13 ;  /* 0x0000000dff0d723e */ /* 0x000fe400024050ff */
[----:B------:R-:W-:Y:S01]  /*8a60*/  ISETP.GT.AND P1, PT, R0, RZ, P0 ;  /* 0x000000ff0000720c */ /* 0x000fe20000724270 */
[----:B0-----:R-:W-:Y:S01]  /*8a70*/  FMUL R9, R80, R154 ;  /* 0x0000009a50097220 */ /* 0x001fe20000400000 */
[----:B------:R-:W-:-:S02]  /*8a80*/  F2FP.TF32.F32.PACK_B R99, R99 ;  /* 0x00000063ff63723e */ /* 0x000fc400024050ff */
[----:B------:R-:W-:Y:S02]  /*8a90*/  F2FP.TF32.F32.PACK_B R101, R101 ;  /* 0x00000065ff65723e */ /* 0x000fe400024050ff */
[----:B------:R-:W-:Y:S01]  /*8aa0*/  F2FP.TF32.F32.PACK_B R9, R9 ;  /* 0x00000009ff09723e */ /* 0x000fe200024050ff */
[----:B------:R-:W-:Y:S01]  /*8ab0*/  @P3 STG.E desc[UR36][R6.64+0x1a4], R79 ;  /* 0x0001a44f06003986 */ /* 0x000fe2000c101924 */
[----:B------:R-:W-:Y:S01]  /*8ac0*/  ISETP.GT.AND P3, PT, R0, 0x8, P0 ;  /* 0x000000080000780c */ /* 0x000fe20000764270 */
[----:B-1----:R-:W-:Y:S01]  /*8ad0*/  FMUL R11, R86, R154 ;  /* 0x0000009a560b7220 */ /* 0x002fe20000400000 */
[C---:B------:R-:W-:Y:S01]  /*8ae0*/  ISETP.GT.AND P0, PT, R3.reuse, 0x79, PT ;  /* 0x000000790300780c */ /* 0x040fe20003f04270 */
[----:B------:R0:W-:Y:S01]  /*8af0*/  @P4 STG.E desc[UR36][R4.64+0x1c0], R9 ;  /* 0x0001c00904004986 */ /* 0x0001e2000c101924 */
[----:B------:R-:W-:Y:S02]  /*8b00*/  F2FP.TF32.F32.PACK_B R103, R103 ;  /* 0x00000067ff67723e */ /* 0x000fe400024050ff */
[----:B------:R-:W-:Y:S01]  /*8b10*/  F2FP.TF32.F32.PACK_B R11, R11 ;  /* 0x0000000bff0b723e */ /* 0x000fe200024050ff */
[----:B------:R-:W-:Y:S01]  /*8b20*/  @P1 STG.E desc[UR36][R4.64+0x1c4], R81 ;  /* 0x0001c45104001986 */ /* 0x000fe2000c101924 */
[----:B------:R-:W-:-:S02]  /*8b30*/  ISETP.GT.AND P1, PT, R3, 0x78, PT ;  /* 0x000000780300780c */ /* 0x000fc40003f24270 */
[----:B------:R-:W-:Y:S01]  /*8b40*/  F2FP.TF32.F32.PACK_B R105, R105 ;  /* 0x00000069ff69723e */ /* 0x000fe200024050ff */
[----:B------:R1:W-:Y:S01]  /*8b50*/  @P2 STG.E desc[UR36][R6.64+0x1c0], R13 ;  /* 0x0001c00d06002986 */ /* 0x0003e2000c101924 */
[C---:B------:R-:W-:Y:S02]  /*8b60*/  ISETP.GT.AND P4, PT, R0.reuse, RZ, P1 ;  /* 0x000000ff0000720c */ /* 0x040fe40000f84270 */
[----:B------:R-:W-:Y:S01]  /*8b70*/  ISETP.GT.AND P2, PT, R0, RZ, P0 ;  /* 0x000000ff0000720c */ /* 0x000fe20000744270 */
[----:B0-----:R-:W-:Y:S01]  /*8b80*/  FMUL R9, R84, R154 ;  /* 0x0000009a54097220 */ /* 0x001fe20000400000 */
[C---:B------:R-:W-:Y:S01]  /*8b90*/  ISETP.GT.AND P1, PT, R0.reuse, 0x8, P1 ;  /* 0x000000080000780c */ /* 0x040fe20000f24270 */
[----:B------:R-:W-:Y:S01]  /*8ba0*/  @P3 STG.E desc[UR36][R6.64+0x1c4], R83 ;  /* 0x0001c45306003986 */ /* 0x000fe2000c101924 */
[----:B------:R-:W-:Y:S02]  /*8bb0*/  ISETP.GT.AND P3, PT, R0, 0x8, P0 ;  /* 0x000000080000780c */ /* 0x000fe40000764270 */
[----:B------:R-:W-:-:S02]  /*8bc0*/  F2FP.TF32.F32.PACK_B R9, R9 ;  /* 0x00000009ff09723e */ /* 0x000fc400024050ff */
[C---:B------:R-:W-:Y:S01]  /*8bd0*/  ISETP.GT.AND P0, PT, R3.reuse, 0x81, PT ;  /* 0x000000810300780c */ /* 0x040fe20003f04270 */
[----:B-1----:R-:W-:Y:S01]  /*8be0*/  FMUL R13, R90, R154 ;  /* 0x0000009a5a0d7220 */ /* 0x002fe20000400000 */
[----:B------:R-:W-:Y:S01]  /*8bf0*/  F2FP.TF32.F32.PACK_B R107, R107 ;  /* 0x0000006bff6b723e */ /* 0x000fe200024050ff */
[----:B------:R0:W-:Y:S01]  /*8c00*/  @P4 STG.E desc[UR36][R4.64+0x1e0], R9 ;  /* 0x0001e00904004986 */ /* 0x0001e2000c101924 */
[----:B------:R-:W-:Y:S02]  /*8c10*/  F2FP.TF32.F32.PACK_B R109, R109 ;  /* 0x0000006dff6d723e */ /* 0x000fe400024050ff */
[----:B------:R-:W-:Y:S01]  /*8c20*/  F2FP.TF32.F32.PACK_B R13, R13 ;  /* 0x0000000dff0d723e */ /* 0x000fe200024050ff */
[----:B------:R-:W-:Y:S01]  /*8c30*/  @P2 STG.E desc[UR36][R4.64+0x1e4], R85 ;  /* 0x0001e45504002986 */ /* 0x000fe2000c101924 */
[----:B------:R-:W-:Y:S02]  /*8c40*/  ISETP.GT.AND P2, PT, R3, 0x80, PT ;  /* 0x000000800300780c */ /* 0x000fe40003f44270 */
[----:B------:R-:W-:Y:S01]  /*8c50*/  F2FP.TF32.F32.PACK_B R111, R111 ;  /* 0x0000006fff6f723e */ /* 0x000fe200024050ff */
[----:B------:R1:W-:Y:S01]  /*8c60*/  @P1 STG.E desc[UR36][R6.64+0x1e0], R11 ;  /* 0x0001e00b06001986 */ /* 0x0003e2000c101924 */
[----:B------:R-:W-:-:S02]  /*8c70*/  ISETP.GT.AND P4, PT, R0, RZ, P2 ;  /* 0x000000ff0000720c */ /* 0x000fc40001784270 */
[----:B------:R-:W-:Y:S01]  /*8c80*/  ISETP.GT.AND P1, PT, R0, RZ, P0 ;  /* 0x000000ff0000720c */ /* 0x000fe20000724270 */
[-C--:B0-----:R-:W-:Y:S01]  /*8c90*/  FMUL R9, R88, R154.reuse ;  /* 0x0000009a58097220 */ /* 0x081fe20000400000 */
[C---:B------:R-:W-:Y:S01]  /*8ca0*/  ISETP.GT.AND P2, PT, R0.reuse, 0x8, P2 ;  /* 0x000000080000780c */ /* 0x040fe20001744270 */
[----:B------:R-:W-:Y:S01]  /*8cb0*/  @P3 STG.E desc[UR36][R6.64+0x1e4], R87 ;  /* 0x0001e45706003986 */ /* 0x000fe2000c101924 */
[----:B------:R-:W-:Y:S02]  /*8cc0*/  ISETP.GT.AND P3, PT, R0, 0x8, P0 ;  /* 0x000000080000780c */ /* 0x000fe40000764270 */
[----:B------:R-:W-:Y:S02]  /*8cd0*/  F2FP.TF32.F32.PACK_B R9, R9 ;  /* 0x00000009ff09723e */ /* 0x000fe400024050ff */
[----:B------:R-:W-:Y:S01]  /*8ce0*/  ISETP.GT.AND P0, PT, R3, 0x89, PT ;  /* 0x000000890300780c */ /* 0x000fe20003f04270 */
[----:B-1----:R-:W-:Y:S01]  /*8cf0*/  FMUL R11, R94, R154 ;  /* 0x0000009a5e0b7220 */ /* 0x002fe20000400000 */
[----:B------:R-:W-:Y:S01]  /*8d00*/  F2FP.TF32.F32.PACK_B R113, R113 ;  /* 0x00000071ff71723e */ /* 0x000fe200024050ff */
[----:B------:R0:W-:Y:S01]  /*8d10*/  @P4 STG.E desc[UR36][R4.64+0x200], R9 ;  /* 0x0002000904004986 */ /* 0x0001e2000c101924 */
[----:B------:R-:W-:-:S02]  /*8d20*/  F2FP.TF32.F32.PACK_B R115, R115 ;  /* 0x00000073ff73723e */ /* 0x000fc400024050ff */
[----:B------:R-:W-:Y:S01]  /*8d30*/  F2FP.TF32.F32.PACK_B R11, R11 ;  /* 0x0000000bff0b723e */ /* 0x000fe200024050ff */
[----:B------:R-:W-:Y:S01]  /*8d40*/  @P1 STG.E desc[UR36][R4.64+0x204], R89 ;  /* 0x0002045904001986 */ /* 0x000fe2000c101924 */
[----:B------:R-:W-:Y:S02]  /*8d50*/  ISETP.GT.AND P1, PT, R3, 0x88, PT ;  /* 0x000000880300780c */ /* 0x000fe40003f24270 */
[----:B------:R-:W-:Y:S01]  /*8d60*/  F2FP.TF32.F32.PACK_B R117, R117 ;  /* 0x00000075ff75723e */ /* 0x000fe200024050ff */
[----:B------:R1:W-:Y:S01]  /*8d70*/  @P2 STG.E desc[UR36][R6.64+0x200], R13 ;  /* 0x0002000d06002986 */ /* 0x0003e2000c101924 */
[C---:B------:R-:W-:Y:S02]  /*8d80*/  ISETP.GT.AND P4, PT, R0.reuse, RZ, P1 ;  /* 0x000000ff0000720c */ /* 0x040fe40000f84270 */
[----:B------:R-:W-:Y:S01]  /*8d90*/  ISETP.GT.AND P2, PT, R0, RZ, P0 ;  /* 0x000000ff0000720c */ /* 0x000fe20000744270 */
[----:B0-----:R-:W-:Y:S01]  /*8da0*/  FMUL R9, R92, R154 ;  /* 0x0000009a5c097220 */ /* 0x001fe20000400000 */
[C---:B------:R-:W-:Y:S01]  /*8db0*/  ISETP.GT.AND P1, PT, R0.reuse, 0x8, P1 ;  /* 0x000000080000780c */ /* 0x040fe20000f24270 */
[----:B------:R-:W-:Y:S01]  /*8dc0*/  @P3 STG.E desc[UR36][R6.64+0x204], R91 ;  /* 0x0002045b06003986 */ /* 0x000fe2000c101924 */
[----:B------:R-:W-:-:S02]  /*8dd0*/  ISETP.GT.AND P3, PT, R0, 0x8, P0 ;  /* 0x000000080000780c */ /* 0x000fc40000764270 */
[----:B------:R-:W-:Y:S02]  /*8de0*/  F2FP.TF32.F32.PACK_B R9, R9 ;  /* 0x00000009ff09723e */ /* 0x000fe400024050ff */
[C---:B------:R-:W-:Y:S01]  /*8df0*/  ISETP.GT.AND P0, PT, R3.reuse, 0x91, PT ;  /* 0x000000910300780c */ /* 0x040fe20003f04270 */
[----:B-1----:R-:W-:Y:S01]  /*8e00*/  FMUL R13, R98, R154 ;  /* 0x0000009a620d7220 */ /* 0x002fe20000400000 */
[----:B------:R-:W-:Y:S01]  /*8e10*/  F2FP.TF32.F32.PACK_B R119, R119 ;  /* 0x00000077ff77723e */ /* 0x000fe200024050ff */
        /* <DEDUP_REMOVED lines=89> */
[----:B------:R-:W-:-:S03]  /*93b0*/  ISETP.GT.AND P1, PT, R3, 0xb8, PT ;  /* 0x000000b80300780c */ /* 0x000fc60003f24270 */
[----:B------:R1:W-:Y:S01]  /*93c0*/  @P2 STG.E desc[UR36][R6.64+0x2c0], R13 ;  /* 0x0002c00d06002986 */ /* 0x0003e2000c101924 */
[C---:B------:R-:W-:Y:S02]  /*93d0*/  ISETP.GT.AND P4, PT, R0.reuse, RZ, P1 ;  /* 0x000000ff0000720c */ /* 0x040fe40000f84270 */
[----:B------:R-:W-:Y:S01]  /*93e0*/  ISETP.GT.AND P2, PT, R0, RZ, P0 ;  /* 0x000000ff0000720c */ /* 0x000fe20000744270 */
[-C--:B0-----:R-:W-:Y:S01]  /*93f0*/  FMUL R9, R116, R154.reuse ;  /* 0x0000009a74097220 */ /* 0x081fe20000400000 */
[C---:B------:R-:W-:Y:S01]  /*9400*/  ISETP.GT.AND P1, PT, R0.reuse, 0x8, P1 ;  /* 0x000000080000780c */ /* 0x040fe20000f24270 */
[----:B------:R-:W-:Y:S01]  /*9410*/  @P3 STG.E desc[UR36][R6.64+0x2c4], R115 ;  /* 0x0002c47306003986 */ /* 0x000fe2000c101924 */
[----:B------:R-:W-:Y:S02]  /*9420*/  ISETP.GT.AND P3, PT, R0, 0x8, P0 ;  /* 0x000000080000780c */ /* 0x000fe40000764270 */
[----:B------:R-:W-:Y:S02]  /*9430*/  F2FP.TF32.F32.PACK_B R9, R9 ;  /* 0x00000009ff09723e */ /* 0x000fe400024050ff */
[----:B------:R-:W-:Y:S01]  /*9440*/  ISETP.GT.AND P0, PT, R3, 0xc1, PT ;  /* 0x000000c10300780c */ /* 0x000fe20003f04270 */
[----:B-1----:R-:W-:-:S02]  /*9450*/  FMUL R13, R122, R154 ;  /* 0x0000009a7a0d7220 */ /* 0x002fc40000400000 */
[----:B------:R0:W-:Y:S03]  /*9460*/  @P4 STG.E desc[UR36][R4.64+0x2e0], R9 ;  /* 0x0002e00904004986 */ /* 0x0001e6000c101924 */
        /* <DEDUP_REMOVED lines=93> */
[----:B------:R-:W-:Y:S02]  /*9a40*/  ISETP.GT.AND P0, PT, R3, 0xf9, PT ;  /* 0x000000f90300780c */ /* 0x000fe40003f04270 */
[----:B------:R-:W-:Y:S02]  /*9a50*/  F2FP.TF32.F32.PACK_B R9, R9 ;  /* 0x00000009ff09723e */ /* 0x000fe400024050ff */
[----:B------:R-:W-:Y:S01]  /*9a60*/  ISETP.GT.AND P3, PT, R0, 0x8, P3 ;  /* 0x000000080000780c */ /* 0x000fe20001f64270 */
[----:B-1----:R-:W-:-:S02]  /*9a70*/  FMUL R11, R150, R154 ;  /* 0x0000009a960b7220 */ /* 0x002fc40000400000 */
[----:B------:R-:W-:Y:S01]  /*9a80*/  @P4 STG.E desc[UR36][R4.64+0x3c0], R13 ;  /* 0x0003c00d04004986 */ /* 0x000fe2000c101924 */
[----:B------:R-:W-:Y:S01]  /*9a90*/  ISETP.GT.AND P4, PT, R3, 0xf8, PT ;  /* 0x000000f80300780c */ /* 0x000fe20003f84270 */
[----:B------:R-:W-:Y:S01]  /*9aa0*/  FMUL R3, R148, R154 ;  /* 0x0000009a94037220 */ /* 0x000fe20000400000 */
[----:B------:R-:W-:Y:S01]  /*9ab0*/  F2FP.TF32.F32.PACK_B R11, R11 ;  /* 0x0000000bff0b723e */ /* 0x000fe200024050ff */
[----:B------:R-:W-:Y:S01]  /*9ac0*/  @P1 STG.E desc[UR36][R4.64+0x3c4], R145 ;  /* 0x0003c49104001986 */ /* 0x000fe2000c101924 */
[C---:B------:R-:W-:Y:S02]  /*9ad0*/  ISETP.GT.AND P1, PT, R0.reuse, RZ, P0 ;  /* 0x000000ff0000720c */ /* 0x040fe40000724270 */
[C---:B------:R-:W-:Y:S01]  /*9ae0*/  ISETP.GT.AND P0, PT, R0.reuse, 0x8, P0 ;  /* 0x000000080000780c */ /* 0x040fe20000704270 */
[----:B------:R-:W-:Y:S01]  /*9af0*/  @P2 STG.E desc[UR36][R6.64+0x3c0], R9 ;  /* 0x0003c00906002986 */ /* 0x000fe2000c101924 */
[C---:B------:R-:W-:Y:S02]  /*9b00*/  ISETP.GT.AND P2, PT, R0.reuse, RZ, P4 ;  /* 0x000000ff0000720c */ /* 0x040fe40002744270 */
[----:B------:R-:W-:Y:S01]  /*9b10*/  ISETP.GT.AND P4, PT, R0, 0x8, P4 ;  /* 0x000000080000780c */ /* 0x000fe20002784270 */
[----:B------:R-:W-:Y:S01]  /*9b20*/  @P3 STG.E desc[UR36][R6.64+0x3c4], R147 ;  /* 0x0003c49306003986 */ /* 0x000fe2000c101924 */
[----:B------:R-:W-:-:S09]  /*9b30*/  F2FP.TF32.F32.PACK_B R3, R3 ;  /* 0x00000003ff03723e */ /* 0x000fd200024050ff */
[----:B------:R-:W-:Y:S04]  /*9b40*/  @P2 STG.E desc[UR36][R4.64+0x3e0], R3 ;  /* 0x0003e00304002986 */ /* 0x000fe8000c101924 */
[----:B------:R0:W-:Y:S02]  /*9b50*/  @P1 STG.E desc[UR36][R4.64+0x3e4], R149 ;  /* 0x0003e49504001986 */ /* 0x0001e4000c101924 */
[----:B0-----:R-:W-:Y:S02]  /*9b60*/  @P4 IMAD.MOV.U32 R4, RZ, RZ, R6 ;  /* 0x000000ffff044224 */ /* 0x001fe400078e0006 */
[----:B------:R-:W-:-:S05]  /*9b70*/  @P4 IMAD.MOV.U32 R5, RZ, RZ, R7 ;  /* 0x000000ffff054224 */ /* 0x000fca00078e0007 */
[----:B------:R0:W-:Y:S04]  /*9b80*/  @P4 STG.E desc[UR36][R4.64+0x3e0], R11 ;  /* 0x0003e00b04004986 */ /* 0x0001e8000c101924 */
[----:B------:R0:W-:Y:S02]  /*9b90*/  @P0 STG.E desc[UR36][R6.64+0x3e4], R151 ;  /* 0x0003e49706000986 */ /* 0x0001e4000c101924 */
.L_x_286:
[----:B------:R-:W-:Y:S05]  /*9ba0*/  BSYNC B0 ;  /* 0x0000000000007941 */ /* 0x000fea0003800000 */
.L_x_32:
[----:B------:R-:W-:Y:S01]  /*9bb0*/  ULDC UR4, c[0x0][0xc] ;  /* 0x0000030000047ab9 */ /* 0x000fe20000000800 */
[----:B------:R-:W-:Y:S01]  /*9bc0*/  ULDC UR5, c[0x0][0x10] ;  /* 0x0000040000057ab9 */ /* 0x000fe20000000800 */
[----:B0-----:R-:W0:Y:S01]  /*9bd0*/  LDC R3, c[0x0][0x14] ;  /* 0x00000500ff037b82 */ /* 0x001e220000000800 */
[----:B------:R-:W-:Y:S01]  /*9be0*/  UIMAD.WIDE.U32 UR4, UR4, UR5, URZ ;  /* 0x00000005040472a5 */ /* 0x000fe2000f8e003f */
[----:B------:R-:W-:Y:S01]  /*9bf0*/  PRMT R0, RZ, 0x7610, R0 ;  /* 0x00007610ff007816 */ /* 0x000fe20000000000 */
[----:B-----5:R-:W-:Y:S02]  /*9c00*/  IMAD.MOV.U32 R152, RZ, RZ, -0x1 ;  /* 0xffffffffff987424 */ /* 0x020fe400078e00ff */
[----:B------:R-:W-:Y:S02]  /*9c10*/  IMAD.MOV.U32 R23, RZ, RZ, -0x1 ;  /* 0xffffffffff177424 */ /* 0x000fe400078e00ff */
[----:B0-----:R-:W-:-:S04]  /*9c20*/  IMAD.WIDE.U32 R16, R3, UR4, R16 ;  /* 0x0000000403107c25 */ /* 0x001fc8000f8e0010 */
[----:B------:R-:W-:Y:S01]  /*9c30*/  IMAD R3, R3, UR5, RZ ;  /* 0x0000000503037c24 */ /* 0x000fe2000f8e02ff */
[----:B------:R-:W-:Y:S02]  /*9c40*/  ULDC.64 UR4, c[0x0][0x650] ;  /* 0x0001940000047ab9 */ /* 0x000fe40000000a00 */
[----:B------:R-:W-:Y:S01]  /*9c50*/  ISETP.GE.U32.AND P0, PT, R16, UR4, PT ;  /* 0x0000000410007c0c */ /* 0x000fe2000bf06070 */
[----:B------:R-:W-:-:S05]  /*9c60*/  IMAD.IADD R17, R17, 0x1, R3 ;  /* 0x0000000111117824 */ /* 0x000fca00078e0203 */
[----:B------:R-:W-:-:S13]  /*9c70*/  ISETP.GE.U32.AND.EX P0, PT, R17, UR5, PT, P0 ;  /* 0x0000000511007c0c */ /* 0x000fda000bf06100 */
[----:B------:R-:W-:Y:S05]  /*9c80*/  @P0 BRA `(.L_x_287) ;  /* 0x0000000400640947 */ /* 0x000fea0003800000 */
[----:B------:R-:W0:Y:S01]  /*9c90*/  S2R R12, SR_CTAID.X ;  /* 0x00000000000c7919 */ /* 0x000e220000002500 */
[----:B----4-:R-:W4:Y:S01]  /*9ca0*/  LDC.64 R10, c[0x0][0x628] ;  /* 0x00018a00ff0a7b82 */ /* 0x010f220000000a00 */
[----:B------:R-:W-:Y:S01]  /*9cb0*/  ULDC UR4, c[0x0][0x150] ;  /* 0x0000540000047ab9 */ /* 0x000fe20000000800 */
[----:B-123--:R-:W-:Y:S01]  /*9cc0*/  IMAD.MOV.U32 R8, RZ, RZ, R16 ;  /* 0x000000ffff087224 */ /* 0x00efe200078e0010 */
[----:B------:R-:W1:Y:S01]  /*9cd0*/  S2R R24, SR_CTAID.Y ;  /* 0x0000000000187919 */ /* 0x000e620000002600 */
[----:B------:R-:W-:-:S04]  /*9ce0*/  IMAD.MOV.U32 R9, RZ, RZ, R17 ;  /* 0x000000ffff097224 */ /* 0x000fc800078e0011 */
[----:B------:R-:W2:Y:S08]  /*9cf0*/  LDC R21, c[0x0][0x144] ;  /* 0x00005100ff157b82 */ /* 0x000eb00000000800 */
[----:B------:R-:W3:Y:S08]  /*9d00*/  LDC R0, c[0x0][0x630] ;  /* 0x00018c00ff007b82 */ /* 0x000ef00000000800 */
[----:B------:R-:W1:Y:S01]  /*9d10*/  LDC.64 R14, c[0x0][0x620] ;  /* 0x00018800ff0e7b82 */ /* 0x000e620000000a00 */
[----:B----4-:R-:W-:-:S04]  /*9d20*/  ISETP.NE.U32.AND P0, PT, R10, RZ, PT ;  /* 0x000000ff0a00720c */ /* 0x010fc80003f05070 */
[----:B------:R-:W-:Y:S02]  /*9d30*/  ISETP.NE.AND.EX P0, PT, R11, RZ, PT, P0 ;  /* 0x000000ff0b00720c */ /* 0x000fe40003f05300 */
[----:B0-----:R-:W-:-:S05]  /*9d40*/  I2FP.F32.U32 R3, R12 ;  /* 0x0000000c00037245 */ /* 0x001fca0000201000 */
[----:B------:R-:W-:-:S04]  /*9d50*/  FMUL R3, R3, UR4 ;  /* 0x0000000403037c20 */ /* 0x000fc80008400000 */
[----:B------:R0:W4:Y:S02]  /*9d60*/  F2I.U32.TRUNC.NTZ R20, R3 ;  /* 0x0000000300147305 */ /* 0x000124000020f000 */
[----:B--23--:R-:W-:Y:S05]  /*9d70*/  @!P0 BRA `(.L_x_288) ;  /* 0x0000000000288947 */ /* 0x00cfea0003800000 */
[----:B0-----:R-:W0:Y:S02]  /*9d80*/  LDC R3, c[0x0][0x634] ;  /* 0x00018d00ff037b82 */ /* 0x001e240000000800 */
        /* <DEDUP_REMOVED lines=9> */
.L_x_288:
[----:B------:R-:W2:Y:S01]  /*9e20*/  LDC.64 R30, c[0x0][0x640] ;  /* 0x00019000ff1e7b82 */ /* 0x000ea20000000a00 */
[-CC-:B------:R-:W-:Y:S01]  /*9e30*/  SHF.R.U64 R23, R8, R0.reuse, R9.reuse ;  /* 0x0000000008177219 */ /* 0x180fe20000001209 */
[----:B----4-:R-:W-:Y:S01]  /*9e40*/  IMAD.MOV R20, RZ, RZ, -R20 ;  /* 0x000000ffff147224 */ /* 0x010fe200078e0a14 */
[----:B------:R-:W-:Y:S01]  /*9e50*/  SHF.R.U32.HI R0, RZ, R0, R9 ;  /* 0x00000000ff007219 */ /* 0x000fe20000011609 */
[----:B------:R-:W-:Y:S01]  /*9e60*/  ULDC UR4, c[0x0][0x154] ;  /* 0x0000550000047ab9 */ /* 0x000fe20000000800 */
[----:B0-----:R-:W-:Y:S01]  /*9e70*/  IADD3 R3, P0, RZ, -R23, RZ ;  /* 0x80000017ff037210 */ /* 0x001fe20007f1e0ff */
[----:B------:R-:W-:Y:S02]  /*9e80*/  IMAD R26, R21, R20, R12 ;  /* 0x00000014151a7224 */ /* 0x000fe400078e020c */
[----:B------:R-:W0:Y:S01]  /*9e90*/  LDC R6, c[0x0][0x618] ;  /* 0x00018600ff067b82 */ /* 0x000e220000000800 */
[----:B------:R-:W-:Y:S02]  /*9ea0*/  IMAD.MOV.U32 R7, RZ, RZ, 0x1 ;  /* 0x00000001ff077424 */ /* 0x000fe400078e00ff */
[----:B------:R-:W-:-:S04]  /*9eb0*/  IMAD.X R5, RZ, RZ, ~R0, P0 ;  /* 0x000000ffff057224 */ /* 0x000fc800000e0e00 */
[-C--:B-1----:R-:W-:Y:S01]  /*9ec0*/  IMAD R0, R5, R14.reuse, RZ ;  /* 0x0000000e05007224 */ /* 0x082fe200078e02ff */
[----:B------:R-:W1:Y:S01]  /*9ed0*/  LDC R8, c[0x0][0x608] ;  /* 0x00018200ff087b82 */ /* 0x000e620000000800 */
[----:B------:R-:W-:-:S04]  /*9ee0*/  IMAD.WIDE.U32 R4, R3, R14, R16 ;  /* 0x0000000e03047225 */ /* 0x000fc800078e0010 */
[----:B------:R-:W-:Y:S01]  /*9ef0*/  IMAD R3, R3, R15, R0 ;  /* 0x0000000f03037224 */ /* 0x000fe200078e0200 */
[----:B------:R-:W-:Y:S02]  /*9f00*/  I2FP.F32.U32 R0, R24 ;  /* 0x0000001800007245 */ /* 0x000fe40000201000 */
[----:B------:R-:W3:Y:S01]  /*9f10*/  LDC R28, c[0x0][0x658] ;  /* 0x00019600ff1c7b82 */ /* 0x000ee20000000800 */
[----:B------:R-:W-:Y:S01]  /*9f20*/  IMAD.IADD R3, R5, 0x1, R3 ;  /* 0x0000000105037824 */ /* 0x000fe200078e0203 */
[----:B--2---:R-:W-:Y:S01]  /*9f30*/  ISETP.NE.U32.AND P0, PT, R30, RZ, PT ;  /* 0x000000ff1e00720c */ /* 0x004fe20003f05070 */
[----:B------:R-:W-:Y:S01]  /*9f40*/  FMUL R0, R0, UR4 ;  /* 0x0000000400007c20 */ /* 0x000fe20008400000 */
[----:B------:R-:W-:Y:S02]  /*9f50*/  IMAD.MOV.U32 R5, RZ, RZ, -0x1 ;  /* 0xffffffffff057424 */ /* 0x000fe400078e00ff */
[----:B------:R-:W-:Y:S01]  /*9f60*/  ISETP.NE.AND.EX P0, PT, R31, RZ, PT, P0 ;  /* 0x000000ff1f00720c */ /* 0x000fe20003f05300 */
[----:B------:R2:W4:Y:S01]  /*9f70*/  F2I.U32.TRUNC.NTZ R13, R0 ;  /* 0x00000000000d7305 */ /* 0x000522000020f000 */
[----:B------:R-:W2:Y:S01]  /*9f80*/  LDC R15, c[0x0][0x148] ;  /* 0x00005200ff0f7b82 */ /* 0x000ea20000000800 */
[----:B0-----:R-:W-:-:S02]  /*9f90*/  SHF.R.U64 R12, R4, R6, R3 ;  /* 0x00000006040c7219 */ /* 0x001fc40000001203 */
[----:B------:R-:W-:-:S05]  /*9fa0*/  SHF.R.U32.HI R3, RZ, R6, R3 ;  /* 0x00000006ff037219 */ /* 0x000fca0000011603 */
[----:B------:R-:W0:Y:S01]  /*9fb0*/  LDC R20, c[0x0][0x600] ;  /* 0x00018000ff147b82 */ /* 0x000e220000000800 */
[-CC-:B-1----:R-:W-:Y:S02]  /*9fc0*/  SHF.R.U64 R10, R12, R8.reuse, R3.reuse ;  /* 0x000000080c0a7219 */ /* 0x182fe40000001203 */
[----:B------:R-:W-:-:S05]  /*9fd0*/  SHF.R.U32.HI R3, RZ, R8, R3 ;  /* 0x00000008ff037219 */ /* 0x000fca0000011603 */
[----:B------:R-:W1:Y:S01]  /*9fe0*/  LDC R21, c[0x0][0x648] ;  /* 0x00019200ff157b82 */ /* 0x000e620000000800 */
[-C--:B---3--:R-:W-:Y:S02]  /*9ff0*/  SHF.L.U32 R4, R5, R28.reuse, RZ ;  /* 0x0000001c05047219 */ /* 0x088fe400000006ff */
[-CC-:B------:R-:W-:Y:S02]  /*a000*/  SHF.R.U64 R14, R10, R28.reuse, R3.reuse ;  /* 0x0000001c0a0e7219 */ /* 0x180fe40000001203 */
[----:B------:R-:W-:Y:S02]  /*a010*/  SHF.R.U32.HI R5, RZ, R28, R3 ;  /* 0x0000001cff057219 */ /* 0x000fe40000011603 */
[----:B------:R-:W-:Y:S01]  /*a020*/  LOP3.LUT R153, RZ, R4, RZ, 0x33, !PT ;  /* 0x00000004ff997212 */ /* 0x000fe200078e33ff */
[----:B------:R-:W3:Y:S01]  /*a030*/  LDC R25, c[0x0][0x638] ;  /* 0x00018e00ff197b82 */ /* 0x000ee20000000800 */
[----:B------:R-:W-:Y:S01]  /*a040*/  SHF.L.U32 R28, R7, R28, RZ ;  /* 0x0000001c071c7219 */ /* 0x000fe200000006ff */
[----:B------:R-:W-:-:S06]  /*a050*/  IMAD.MOV.U32 R4, RZ, RZ, R14 ;  /* 0x000000ffff047224 */ /* 0x000fcc00078e000e */
[----:B------:R-:W0:Y:S01]  /*a060*/  LDC R27, c[0x0][0x610] ;  /* 0x00018400ff1b7b82 */ /* 0x000e220000000800 */
[----:B----4-:R-:W-:Y:S05]  /*a070*/  @!P0 BRA `(.L_x_289) ;  /* 0x0000000000288947 */ /* 0x010fea0003800000 */
        /* <DEDUP_REMOVED lines=10> */
.L_x_289:
[----:B------:R-:W-:Y:S01]  /*a120*/  ISETP.NE.AND P0, PT, R2, 0x1, PT ;  /* 0x000000010200780c */ /* 0x000fe20003f05270 */
[----:B------:R-:W-:Y:S01]  /*a130*/  IMAD.MOV R13, RZ, RZ, -R13 ;  /* 0x000000ffff0d7224 */ /* 0x000fe200078e0a0d */
[----:B-12---:R-:W-:Y:S01]  /*a140*/  SHF.R.U64 R0, R4, R21, R5 ;  /* 0x0000001504007219 */ /* 0x006fe20000001205 */
[----:B0-----:R-:W-:Y:S01]  /*a150*/  VIADD R5, R20, 0xffffffff ;  /* 0xffffffff14057836 */ /* 0x001fe20000000000 */
[----:B------:R-:W-:-:S03]  /*a160*/  LOP3.LUT R153, R10, R153, RZ, 0xc0, !PT ;  /* 0x000000990a997212 */ /* 0x000fc600078ec0ff */
[----:B------:R-:W-:Y:S01]  /*a170*/  IMAD.MOV R3, RZ, RZ, -R0 ;  /* 0x000000ffff037224 */ /* 0x000fe200078e0a00 */
[----:B------:R-:W-:Y:S01]  /*a180*/  LOP3.LUT R5, R12, R5, RZ, 0xc0, !PT ;  /* 0x000000050c057212 */ /* 0x000fe200078ec0ff */
[----:B------:R-:W-:Y:S02]  /*a190*/  IMAD R153, R28, R0, R153 ;  /* 0x000000001c997224 */ /* 0x000fe400078e0299 */
[----:B---3--:R-:W-:Y:S02]  /*a1a0*/  IMAD R0, R3, R25, R14 ;  /* 0x0000001903007224 */ /* 0x008fe400078e020e */
[----:B------:R-:W-:Y:S02]  /*a1b0*/  @P0 IMAD R26, R15, R13, R24 ;  /* 0x0000000d0f1a0224 */ /* 0x000fe400078e0218 */
[----:B------:R-:W-:Y:S02]  /*a1c0*/  IMAD R4, R0, R20, R5 ;  /* 0x0000001400047224 */ /* 0x000fe400078e0205 */
[----:B------:R-:W-:-:S02]  /*a1d0*/  IMAD R153, R153, R27, R26 ;  /* 0x0000001b99997224 */ /* 0x000fc400078e021a */
[----:B------:R-:W-:-:S03]  /*a1e0*/  IMAD.MOV.U32 R3, RZ, RZ, 0x1 ;  /* 0x00000001ff037424 */ /* 0x000fc600078e00ff */
[----:B------:R-:W-:Y:S02]  /*a1f0*/  SEL R152, R4, R153, !P0 ;  /* 0x0000009904987207 */ /* 0x000fe40004000000 */
[----:B------:R-:W-:Y:S02]  /*a200*/  PRMT R0, R3, 0x7610, R0 ;  /* 0x0000761003007816 */ /* 0x000fe40000000000 */
[----:B------:R-:W-:-:S07]  /*a210*/  SEL R153, R153, R4, !P0 ;  /* 0x0000000499997207 */ /* 0x000fce0004000000 */
.L_x_287:
[----:B------:R-:W-:-:S13]  /*a220*/  LOP3.LUT P0, RZ, R0, 0xff, RZ, 0xc0, !PT ;  /* 0x000000ff00ff7812 */ /* 0x000fda000780c0ff */
[----:B------:R-:W-:Y:S05]  /*a230*/  @P0 BRA `(.L_x_290) ;  /* 0xffffff6c00d40947 */ /* 0x000fea000383ffff */
[----:B------:R-:W-:Y:S05]  /*a240*/  EXIT ;  /* 0x000000000000794d */ /* 0x000fea0003800000 */
.L_x_7:
[----:B0-----:R-:W-:Y:S01]  /*a250*/  ULDC.64 UR4, c[0x0][0x650] ;  /* 0x0001940000047ab9 */ /* 0x001fe20000000a00 */
        /* <DEDUP_REMOVED lines=25> */
.L_x_292:
[----:B------:R-:W0:Y:S01]  /*a3f0*/  LDC.64 R26, c[0x0][0x640] ;  /* 0x00019000ff1a7b82 */ /* 0x000e220000000a00 */
[-CC-:B------:R-:W-:Y:S01]  /*a400*/  SHF.R.U64 R20, R12, R8.reuse, R13.reuse ;  /* 0x000000080c147219 */ /* 0x180fe2000000120d */
[----:B------:R-:W-:Y:S01]  /*a410*/  IMAD.MOV.U32 R30, RZ, RZ, 0x1 ;  /* 0x00000001ff1e7424 */ /* 0x000fe200078e00ff */
[----:B------:R-:W-:Y:S02]  /*a420*/  SHF.R.U32.HI R6, RZ, R8, R13 ;  /* 0x00000008ff067219 */ /* 0x000fe4000001160d */
[----:B------:R-:W-:-:S03]  /*a430*/  IADD3 R11, P0, RZ, -R20, RZ ;  /* 0x80000014ff0b7210 */ /* 0x000fc60007f1e0ff */
[----:B------:R-:W1:Y:S02]  /*a440*/  LDC R10, c[0x0][0x618] ;  /* 0x00018600ff0a7b82 */ /* 0x000e640000000800 */
[----:B------:R-:W-:-:S04]  /*a450*/  IMAD.X R7, RZ, RZ, ~R6, P0 ;  /* 0x000000ffff077224 */ /* 0x000fc800000e0e06 */
[-C--:B------:R-:W-:Y:S02]  /*a460*/  IMAD R8, R7, R22.reuse, RZ ;  /* 0x0000001607087224 */ /* 0x080fe400078e02ff */
[----:B------:R-:W2:Y:S01]  /*a470*/  LDC R12, c[0x0][0x608] ;  /* 0x00018200ff0c7b82 */ /* 0x000ea20000000800 */
[----:B------:R-:W-:-:S04]  /*a480*/  IMAD.WIDE.U32 R6, R11, R22, R16 ;  /* 0x000000160b067225 */ /* 0x000fc800078e0010 */
[----:B------:R-:W-:-:S03]  /*a490*/  IMAD R11, R11, R23, R8 ;  /* 0x000000170b0b7224 */ /* 0x000fc600078e0208 */
[----:B------:R-:W3:Y:S01]  /*a4a0*/  LDC R25, c[0x0][0x658] ;  /* 0x00019600ff197b82 */ /* 0x000ee20000000800 */
[----:B------:R-:W-:Y:S01]  /*a4b0*/  IMAD.IADD R7, R7, 0x1, R11 ;  /* 0x0000000107077824 */ /* 0x000fe200078e020b */
[----:B0-----:R-:W-:-:S04]  /*a4c0*/  ISETP.NE.U32.AND P0, PT, R26, RZ, PT ;  /* 0x000000ff1a00720c */ /* 0x001fc80003f05070 */
[----:B------:R-:W-:Y:S02]  /*a4d0*/  ISETP.NE.AND.EX P0, PT, R27, RZ, PT, P0 ;  /* 0x000000ff1b00720c */ /* 0x000fe40003f05300 */
[----:B------:R-:W0:Y:S01]  /*a4e0*/  LDC R23, c[0x0][0x600] ;  /* 0x00018000ff177b82 */ /* 0x000e220000000800 */
[-CC-:B-1----:R-:W-:Y:S02]  /*a4f0*/  SHF.R.U64 R8, R6, R10.reuse, R7.reuse ;  /* 0x0000000a06087219 */ /* 0x182fe40000001207 */
[----:B------:R-:W-:Y:S01]  /*a500*/  SHF.R.U32.HI R7, RZ, R10, R7 ;  /* 0x0000000aff077219 */ /* 0x000fe20000011607 */
[----:B------:R-:W-:-:S04]  /*a510*/  IMAD.MOV.U32 R10, RZ, RZ, -0x1 ;  /* 0xffffffffff0a7424 */ /* 0x000fc800078e00ff */
        /* <DEDUP_REMOVED lines=21> */
.L_x_293:
[----:B------:R-:W-:Y:S01]  /*a670*/  ISETP.NE.AND P0, PT, R2, 0x1, PT ;  /* 0x000000010200780c */ /* 0x000fe20003f05270 */
[----:B0-----:R-:W-:Y:S01]  /*a680*/  VIADD R11, R23, 0xffffffff ;  /* 0xffffffff170b7836 */ /* 0x001fe20000000000 */
[----:B-1----:R-:W-:Y:S02]  /*a690*/  SHF.R.U64 R6, R6, R24, R7 ;  /* 0x0000001806067219 */ /* 0x002fe40000001207 */
[----:B------:R-:W-:Y:S02]  /*a6a0*/  SHF.L.U32 R30, R30, R25, RZ ;  /* 0x000000191e1e7219 */ /* 0x000fe400000006ff */
[----:B------:R-:W-:Y:S01]  /*a6b0*/  LOP3.LUT R5, R21, R32, RZ, 0xc0, !PT ;  /* 0x0000002015057212 */ /* 0x000fe200078ec0ff */
[----:B------:R-:W-:-:S04]  /*a6c0*/  IMAD.MOV R7, RZ, RZ, -R6 ;  /* 0x000000ffff077224 */ /* 0x000fc800078e0a06 */
[----:B------:R-:W-:Y:S01]  /*a6d0*/  IMAD R6, R30, R6, R5 ;  /* 0x000000061e067224 */ /* 0x000fe200078e0205 */
[----:B------:R-:W-:Y:S01]  /*a6e0*/  LOP3.LUT R5, R8, R11, RZ, 0xc0, !PT ;  /* 0x0000000b08057212 */ /* 0x000fe200078ec0ff */
[----:B------:R-:W-:Y:S02]  /*a6f0*/  @P0 IMAD R3, R9, R14, R4 ;  /* 0x0000000e09030224 */ /* 0x000fe400078e0204 */
[----:B--2---:R-:W-:Y:S02]  /*a700*/  IMAD R4, R7, R28, R22 ;  /* 0x0000001c07047224 */ /* 0x004fe400078e0216 */
[----:B---3--:R-:W-:Y:S02]  /*a710*/  IMAD R3, R6, R29, R3 ;  /* 0x0000001d06037224 */ /* 0x008fe400078e0203 */
[----:B------:R-:W-:Y:S02]  /*a720*/  IMAD R4, R4, R23, R5 ;  /* 0x0000001704047224 */ /* 0x000fe400078e0205 */
[----:B------:R-:W-:-:S02]  /*a730*/  IMAD.MOV.U32 R8, RZ, RZ, 0x1 ;  /* 0x00000001ff087424 */ /* 0x000fc400078e00ff */
[----:B------:R-:W-:Y:S01]  /*a740*/  IMAD.MOV.U32 R6, RZ, RZ, R20 ;  /* 0x000000ffff067224 */ /* 0x000fe200078e0014 */
[----:B------:R-:W-:Y:S02]  /*a750*/  SEL R7, R4, R3, !P0 ;  /* 0x0000000304077207 */ /* 0x000fe40004000000 */
[----:B------:R-:W-:-:S07]  /*a760*/  SEL R13, R3, R4, !P0 ;  /* 0x00000004030d7207 */ /* 0x000fce0004000000 */
.L_x_291:
[----:B------:R-:W-:-:S08]  /*a770*/  NOP ;  /* 0x0000000000007918 */ /* 0x000fd00000000000 */
[----:B------:R-:W0:-:S00]  /*a780*/  USETMAXREG.DEALLOC.CTAPOOL 0x28 ;  /* 0x00000028000079c8 */ /* 0x000e0000080e0500 */
[----:B0-----:R-:W-:-:S13]  /*a790*/  ISETP.NE.AND P0, PT, R0, RZ, PT ;  /* 0x000000ff0000720c */ /* 0x001fda0003f05270 */
[----:B------:R-:W-:Y:S05]  /*a7a0*/  @P0 EXIT ;  /* 0x000000000000094d */ /* 0x000fea0003800000 */
[----:B------:R-:W-:Y:S01]  /*a7b0*/  LOP3.LUT P0, RZ, R8, 0xff, RZ, 0xc0, !PT ;  /* 0x000000ff08ff7812 */ /* 0x000fe2000780c0ff */
[----:B------:R-:W-:Y:S02]  /*a7c0*/  IMAD.MOV.U32 R0, RZ, RZ, 0x1 ;  /* 0x00000001ff007424 */ /* 0x000fe400078e00ff */
[----:B------:R-:W-:-:S10]  /*a7d0*/  IMAD.MOV.U32 R3, RZ, RZ, RZ ;  /* 0x000000ffff037224 */ /* 0x000fd400078e00ff */
[----:B------:R-:W-:Y:S05]  /*a7e0*/  @!P0 BRA `(.L_x_294) ;  /* 0x0000000c00448947 */ /* 0x000fea0003800000 */
[----:B------:R-:W0:Y:S01]  /*a7f0*/  LDC R0, c[0x0][0x28c] ;  /* 0x0000a300ff007b82 */ /* 0x000e220000000800 */
[----:B------:R-:W-:Y:S01]  /*a800*/  ULDC UR5, c[0x0][0x658] ;  /* 0x0001960000057ab9 */ /* 0x000fe20000000800 */
[----:B------:R-:W-:Y:S01]  /*a810*/  UMOV UR7, 0xffffffff ;  /* 0xffffffff00077882 */ /* 0x000fe20000000000 */
[----:B------:R-:W-:Y:S01]  /*a820*/  ULDC UR6, c[0x0][0xc] ;  /* 0x0000030000067ab9 */ /* 0x000fe20000000800 */
[----:B------:R-:W-:Y:S01]  /*a830*/  USHF.L.U32 UR8, UR7, UR5, URZ ;  /* 0x0000000507087299 */ /* 0x000fe2000800063f */
[----:B------:R-:W-:Y:S01]  /*a840*/  BSSY B0, `(.L_x_294) ;  /* 0x00000cb000007945 */ /* 0x000fe20003800000 */
[----:B------:R-:W-:Y:S01]  /*a850*/  UMOV UR9, 0x1 ;  /* 0x0000000100097882 */ /* 0x000fe20000000000 */
[----:B------:R-:W-:Y:S01]  /*a860*/  ULDC UR7, c[0x0][0x10] ;  /* 0x0000040000077ab9 */ /* 0x000fe20000000800 */
[----:B------:R-:W1:Y:S01]  /*a870*/  S2UR UR10, SR_CgaCtaId ;  /* 0x00000000000a79c3 */ /* 0x000e620000008800 */
[----:B------:R-:W-:Y:S01]  /*a880*/  UIMAD.WIDE.U32 UR6, UR6, UR7, URZ ;  /* 0x00000007060672a5 */ /* 0x000fe2000f8e003f */
[----:B------:R-:W-:Y:S01]  /*a890*/  IMAD.MOV.U32 R9, RZ, RZ, 0x1 ;  /* 0x00000001ff097424 */ /* 0x000fe200078e00ff */
[----:B------:R-:W-:Y:S01]  /*a8a0*/  USHF.L.U32 UR18, UR9, UR5, URZ ;  /* 0x0000000509127299 */ /* 0x000fe2000800063f */
[----:B------:R-:W-:Y:S01]  /*a8b0*/  LOP3.LUT R12, R19, 0x2, RZ, 0xfc, !PT ;  /* 0x00000002130c7812 */ /* 0x000fe200078efcff */
[----:B------:R-:W-:Y:S01]  /*a8c0*/  ULDC UR4, c[0x0][0x600] ;  /* 0x0001800000047ab9 */ /* 0x000fe20000000800 */
[----:B------:R-:W-:Y:S01]  /*a8d0*/  ULDC UR5, c[0x0][0x14] ;  /* 0x0000050000057ab9 */ /* 0x000fe20000000800 */
[----:B------:R-:W-:-:S02]  /*a8e0*/  UIADD3 UR4, UR4, -0x1, URZ ;  /* 0xffffffff04047890 */ /* 0x000fc4000fffe03f */
[----:B------:R-:W-:Y:S02]  /*a8f0*/  UIMAD.WIDE.U32 UR22, UR6, UR5, URZ ;  /* 0x00000005061672a5 */ /* 0x000fe4000f8e003f */
[----:B------:R-:W-:Y:S02]  /*a900*/  UIMAD UR13, UR7, UR5, URZ ;  /* 0x00000005070d72a4 */ /* 0x000fe4000f8e023f */
[----:B------:R-:W-:Y:S02]  /*a910*/  ULOP3.LUT UR17, URZ, UR8, URZ, 0x33, !UPT ;  /* 0x000000083f117292 */ /* 0x000fe4000f8e333f */
[----:B------:R-:W-:Y:S01]  /*a920*/  UIADD3 UR13, UR23, UR13, URZ ;  /* 0x0000000d170d7290 */ /* 0x000fe2000fffe03f */
[----:B0-----:R-:W-:Y:S01]  /*a930*/  VIADD R0, R0, 0x1f ;  /* 0x0000001f00007836 */ /* 0x001fe20000000000 */
[----:B------:R-:W-:-:S04]  /*a940*/  ULDC.64 UR24, c[0x0][0x198] ;  /* 0x0000660000187ab9 */ /* 0x000fc80000000a00 */
[----:B------:R-:W-:Y:S01]  /*a950*/  SHF.R.S32.HI R3, RZ, 0x1f, R0 ;  /* 0x0000001fff037819 */ /* 0x000fe20000011400 */
[----:B-1----:R-:W-:-:S03]  /*a960*/  IMAD.U32 R10, RZ, RZ, UR10 ;  /* 0x0000000aff0a7e24 */ /* 0x002fc6000f8e00ff */
[----:B------:R-:W-:Y:S01]  /*a970*/  LEA.HI R3, R3, R0, RZ, 0x5 ;  /* 0x0000000003037211 */ /* 0x000fe200078f28ff */
[----:B------:R-:W-:-:S03]  /*a980*/  IMAD.MOV.U32 R0, RZ, RZ, 0x1 ;  /* 0x00000001ff007424 */ /* 0x000fc600078e00ff */
[----:B------:R-:W-:Y:S01]  /*a990*/  SHF.R.S32.HI R8, RZ, 0x5, R3 ;  /* 0x00000005ff087819 */ /* 0x000fe20000011403 */
[----:B------:R-:W-:-:S04]  /*a9a0*/  IMAD.MOV.U32 R3, RZ, RZ, RZ ;  /* 0x000000ffff037224 */ /* 0x000fc800078e00ff */
[----:B------:R-:W-:-:S07]  /*a9b0*/  VIADD R11, R8, 0x1 ;  /* 0x00000001080b7836 */ /* 0x000fce0000000000 */
.L_x_305:
[----:B------:R-:W-:-:S03]  /*a9c0*/  UMOV UR5, 0xffffffff ;  /* 0xffffffff00057882 */ /* 0x000fc60000000000 */
[----:B------:R-:W-:Y:S05]  /*a9d0*/  BRA.DIV UR5, `(.L_x_295) ;  /* 0x0000000e05b07947 */ /* 0x000fea000b800000 */
[----:B------:R-:W-:-:S13]  /*a9e0*/  ELECT P6, URZ, PT ;  /* 0x00000000003f782f */ /* 0x000fda00038c0000 */
.L_x_316:
[----:B------:R-:W0:Y:S01]  /*a9f0*/  LDC R4, c[0x0][0x28c] ;  /* 0x0000a300ff047b82 */ /* 0x000e220000000800 */
[----:B------:R-:W-:Y:S01]  /*aa00*/  BSSY B1, `(.L_x_296) ;  /* 0x000003b000017945 */ /* 0x000fe20003800000 */
[----:B0-----:R-:W-:-:S13]  /*aa10*/  ISETP.LT.OR P6, PT, R4, 0x1, !P6 ;  /* 0x000000010400780c */ /* 0x001fda00077c1670 */
[----:B------:R-:W-:Y:S05]  /*aa20*/  @P6 BRA `(.L_x_297) ;  /* 0x0000000000e06947 */ /* 0x000fea0003800000 */
[----:B------:R-:W-:Y:S02]  /*aa30*/  IMAD R13, R13, 0x2, R10 ;  /* 0x000000020d0d7824 */ /* 0x000fe400078e020a */
[----:B------:R-:W-:Y:S02]  /*aa40*/  IMAD.SHL.U32 R20, R7, 0x100, RZ ;  /* 0x0000010007147824 */ /* 0x000fe400078e00ff */
[----:B------:R-:W-:Y:S02]  /*aa50*/  IMAD.MOV.U32 R21, RZ, RZ, RZ ;  /* 0x000000ffff157224 */ /* 0x000fe400078e00ff */
[----:B------:R-:W-:Y:S02]  /*aa60*/  IMAD.MOV.U32 R4, RZ, RZ, R11 ;  /* 0x000000ffff047224 */ /* 0x000fe400078e000b */
[----:B------:R-:W-:Y:S02]  /*aa70*/  IMAD.MOV.U32 R5, RZ, RZ, R0 ;  /* 0x000000ffff057224 */ /* 0x000fe400078e0000 */
[----:B------:R-:W-:-:S02]  /*aa80*/  IMAD.MOV.U32 R7, RZ, RZ, R3 ;  /* 0x000000ffff077224 */ /* 0x000fc400078e0003 */
[----:B------:R-:W-:-:S07]  /*aa90*/  IMAD.SHL.U32 R15, R13, 0x40, RZ ;  /* 0x000000400d0f7824 */ /* 0x000fce00078e00ff */
.L_x_300:
[----:B------:R-:W0:Y:S01]  /*aaa0*/  S2UR UR5, SR_CgaCtaId ;  /* 0x00000000000579c3 */ /* 0x000e220000008800 */
[----:B------:R-:W-:Y:S02]  /*aab0*/  MOV R13, 0x400 ;  /* 0x00000400000d7802 */ /* 0x000fe40000000f00 */
[----:B------:R-:W-:-:S13]  /*aac0*/  LOP3.LUT P1, RZ, R18, 0x7f, RZ, 0xc0, !PT ;  /* 0x0000007f12ff7812 */ /* 0x000fda000782c0ff */
[----:B------:R-:W1:Y:S01]  /*aad0*/  @!P1 LDC R14, c[0x0][0x500] ;  /* 0x00014000ff0e9b82 */ /* 0x000e620000000800 */
[----:B0-----:R-:W-:-:S05]  /*aae0*/  IMAD.U32 R10, RZ, RZ, UR5 ;  /* 0x00000005ff0a7e24 */ /* 0x001fca000f8e00ff */
[----:B------:R-:W-:Y:S02]  /*aaf0*/  LEA R24, R10, R13, 0x18 ;  /* 0x0000000d0a187211 */ /* 0x000fe400078ec0ff */
[----:B------:R-:W-:-:S03]  /*ab00*/  SHF.L.U32 R13, R5, 0x1f, RZ ;  /* 0x0000001f050d7819 */ /* 0x000fc600000006ff */
[----:B------:R-:W-:-:S04]  /*ab10*/  IMAD R22, R7, 0x8, R24 ;  /* 0x0000000807167824 */ /* 0x000fc800078e0218 */
[----:B------:R-:W0:Y:S02]  /*ab20*/  SYNCS.PHASECHK.TRANS64.TRYWAIT P0, [R22+URZ+0x20], R13 ;  /* 0x0000200d160075a7 */ /* 0x000e24000800017f */
[----:B01----:R-:W-:Y:S05]  /*ab30*/  @!P0 BRA `(.L_x_298) ;  /* 0x0000000c00788947 */ /* 0x003fea0003800000 */
.L_x_317:
[----:B0-----:R-:W-:Y:S01]  /*ab40*/  PRMT R13, R12, 0x9910, RZ ;  /* 0x000099100c0d7816 */ /* 0x001fe200000000ff */
[----:B------:R0:W-:Y:S03]  /*ab50*/  @!P1 SYNCS.ARRIVE.TRANS64 RZ, [R22+URZ], R14 ;  /* 0x0000000e16ff99a7 */ /* 0x0001e6000800003f */
[----:B------:R-:W-:-:S13]  /*ab60*/  ISETP.NE.AND P0, PT, R13, 0x2, PT ;  /* 0x000000020d00780c */ /* 0x000fda0003f05270 */
[----:B0-----:R-:W-:Y:S05]  /*ab70*/  @P0 BRA `(.L_x_299) ;  /* 0x0000000000040947 */ /* 0x001fea0003800000 */
[----:B------:R-:W-:Y:S01]  /*ab80*/  BPT.TRAP 0x1 ;  /* 0x000000040000795c */ /* 0x000fe20000300000 */
.L_x_299:
[----:B------:R-:W-:Y:S01]  /*ab90*/  IMAD R13, R7, 0x2, R10 ;  /* 0x00000002070d7824 */ /* 0x000fe200078e020a */
[----:B------:R-:W-:Y:S01]  /*aba0*/  R2UR UR9, R22 ;  /* 0x00000000160972ca */ /* 0x000fe200000e0000 */
[----:B------:R-:W-:Y:S01]  /*abb0*/  VIADD R4, R4, 0xffffffff ;  /* 0xffffffff04047836 */ /* 0x000fe20000000000 */
[----:B------:R-:W-:Y:S01]  /*abc0*/  UIADD3 UR6, UP0, UR24, 0xf0, URZ ;  /* 0x000000f018067890 */ /* 0x000fe2000ff1e03f */
[----:B------:R-:W-:Y:S01]  /*abd0*/  IMAD.SHL.U32 R13, R13, 0x800, RZ ;  /* 0x000008000d0d7824 */ /* 0x000fe200078e00ff */
[----:B------:R-:W-:Y:S01]  /*abe0*/  R2UR UR11, R15 ;  /* 0x000000000f0b72ca */ /* 0x000fe200000e0000 */
[----:B------:R-:W-:Y:S01]  /*abf0*/  UIADD3 UR26, UP1, UR24, 0x1f0, URZ ;  /* 0x000001f0181a7890 */ /* 0x000fe2000ff3e03f */
[----:B------:R-:W-:Y:S01]  /*ac00*/  R2UR UR10, R21 ;  /* 0x00000000150a72ca */ /* 0x000fe200000e0000 */
[--C-:B------:R-:W-:Y:S01]  /*ac10*/  IMAD R13, R13, 0x4, R24.reuse ;  /* 0x000000040d0d7824 */ /* 0x100fe200078e0218 */
[----:B------:R-:W-:Y:S01]  /*ac20*/  R2UR UR12, R6 ;  /* 0x00000000060c72ca */ /* 0x000fe200000e0000 */
[----:B------:R-:W-:Y:S01]  /*ac30*/  IMAD R24, R7, 0x8000, R24 ;  /* 0x0000800007187824 */ /* 0x000fe200078e0218 */
[----:B------:R-:W-:Y:S01]  /*ac40*/  R2UR UR19, R20 ;  /* 0x00000000141372ca */ /* 0x000fe200000e0000 */
[----:B------:R-:W-:Y:S01]  /*ac50*/  UIADD3.X UR7, URZ, UR25, URZ, UP0, !UPT ;  /* 0x000000193f077290 */ /* 0x000fe200087fe43f */
[----:B------:R-:W-:Y:S01]  /*ac60*/  R2UR UR5, R13 ;  /* 0x000000000d0572ca */ /* 0x000fe200000e0000 */
[----:B------:R-:W-:Y:S01]  /*ac70*/  VIADD R7, R7, 0x1 ;  /* 0x0000000107077836 */ /* 0x000fe20000000000 */
[----:B------:R-:W-:Y:S01]  /*ac80*/  R2UR UR8, R24 ;  /* 0x00000000180872ca */ /* 0x000fe200000e0000 */
[----:B------:R-:W-:Y:S01]  /*ac90*/  UIADD3.X UR27, URZ, UR25, URZ, UP1, !UPT ;  /* 0x000000193f1b7290 */ /* 0x000fe20008ffe43f */
[----:B------:R-:W-:Y:S01]  /*aca0*/  ISETP.GT.AND P1, PT, R4, 0x1, PT ;  /* 0x000000010400780c */ /* 0x000fe20003f24270 */
[----:B------:R-:W-:Y:S01]  /*acb0*/  UMOV UR20, 0x30000 ;  /* 0x0003000000147882 */ /* 0x000fe20000000000 */
[----:B------:R-:W-:Y:S01]  /*acc0*/  UMOV UR14, 0x0 ;  /* 0x00000000000e7882 */ /* 0x000fe20000000000 */
[----:B------:R-:W-:Y:S01]  /*acd0*/  UMOV UR15, 0x10000000 ;  /* 0x10000000000f7882 */ /* 0x000fe20000000000 */
[----:B------:R-:W-:Y:S01]  /*ace0*/  ISETP.NE.AND P0, PT, R7, 0x4, PT ;  /* 0x000000040700780c */ /* 0x000fe20003f05270 */
[----:B------:R-:W-:-:S03]  /*acf0*/  VIADD R21, R21, 0x20 ;  /* 0x0000002015157836 */ /* 0x000fc60000000000 */
[----:B------:R-:W-:Y:S01]  /*ad00*/  SEL R14, RZ, 0x1, P0 ;  /* 0x00000001ff0e7807 */ /* 0x000fe20000000000 */
[----:B------:R-:W-:Y:S01]  /*ad10*/  UIADD3 UR5, UR5, 0x100, URZ ;  /* 0x0000010005057890 */ /* 0x000fe2000fffe03f */
[----:B------:R-:W-:Y:S01]  /*ad20*/  SEL R7, R7, RZ, P0 ;  /* 0x000000ff07077207 */ /* 0x000fe20000000000 */
[----:B------:R-:W-:Y:S01]  /*ad30*/  UIADD3 UR16, UR8, 0x10100, URZ ;  /* 0x0001010008107890 */ /* 0x000fe2000fffe03f */
[----:B------:R-:W-:-:S04]  /*ad40*/  LOP3.LUT R5, R5, R14, RZ, 0x3c, !PT ;  /* 0x0000000e05057212 */ /* 0x000fc800078e3cff */
[----:B------:R-:W-:Y:S02]  /*ad50*/  UMOV UR8, UR5 ;  /* 0x0000000500087c82 */ /* 0x000fe40008000000 */
[----:B------:R0:W-:Y:S02]  /*ad60*/  UTMALDG.3D.MULTICAST [UR8], [UR6], UR20, desc[UR14] ;  /* 0x00000e08060073b4 */ /* 0x0001e40008011814 */
[----:B0-----:R-:W-:Y:S01]  /*ad70*/  UMOV UR8, UR16 ;  /* 0x0000001000087c82 */ /* 0x001fe20008000000 */
[----:B------:R-:W-:Y:S02]  /*ad80*/  UMOV UR11, UR19 ;  /* 0x00000013000b7c82 */ /* 0x000fe40008000000 */
[----:B------:R0:W-:Y:S02]  /*ad90*/  UTMALDG.3D [UR8], [UR26], desc[UR14] ;  /* 0x00000e081a0075b4 */ /* 0x0001e40008011000 */
[----:B0-----:R-:W-:Y:S05]  /*ada0*/  @P1 BRA `(.L_x_300) ;  /* 0xfffffffc003c1947 */ /* 0x001fea000383ffff */
.L_x_297:
[----:B------:R-:W-:Y:S05]  /*adb0*/  BSYNC B1 ;  /* 0x0000000000017941 */ /* 0x000fea0003800000 */
.L_x_296:
[----:B------:R-:W-:Y:S01]  /*adc0*/  LOP3.LUT P1, RZ, R9, 0xff, RZ, 0xc0, !PT ;  /* 0x000000ff09ff7812 */ /* 0x000fe2000782c0ff */
[----:B------:R-:W-:Y:S01]  /*add0*/  IMAD.IADD R3, R8, 0x1, R3 ;  /* 0x0000000108037824 */ /* 0x000fe200078e0203 */
[----:B------:R-:W-:Y:S01]  /*ade0*/  IADD3 R16, P2, R16, UR22, RZ ;  /* 0x0000001610107c10 */ /* 0x000fe2000ff5e0ff */
[----:B------:R-:W-:Y:S01]  /*adf0*/  ULDC.64 UR6, c[0x0][0x650] ;  /* 0x0001940000067ab9 */ /* 0x000fe20000000a00 */
[----:B------:R-:W-:Y:S01]  /*ae00*/  BSSY B1, `(.L_x_301) ;  /* 0x000006c000017945 */ /* 0x000fe20003800000 */
[----:B------:R-:W-:Y:S01]  /*ae10*/  IMAD.MOV.U32 R13, RZ, RZ, -0x1 ;  /* 0xffffffffff0d7424 */ /* 0x000fe200078e00ff */
[----:B------:R-:W-:Y:S01]  /*ae20*/  ISETP.GT.U32.AND P0, PT, R3, 0x3, PT ;  /* 0x000000030300780c */ /* 0x000fe20003f04070 */
[----:B------:R-:W-:Y:S01]  /*ae30*/  IMAD.MOV.U32 R7, RZ, RZ, -0x1 ;  /* 0xffffffffff077424 */ /* 0x000fe200078e00ff */
[----:B------:R-:W-:Y:S01]  /*ae40*/  SHF.R.U32.HI R4, RZ, 0x2, R3 ;  /* 0x00000002ff047819 */ /* 0x000fe20000011603 */
[----:B------:R-:W-:Y:S01]  /*ae50*/  IMAD.MOV.U32 R6, RZ, RZ, -0x1 ;  /* 0xffffffffff067424 */ /* 0x000fe200078e00ff */
[----:B------:R-:W-:-:S02]  /*ae60*/  ISETP.LT.U32.AND P0, PT, R8, 0x4, P0 ;  /* 0x000000040800780c */ /* 0x000fc40000701070 */
[----:B------:R-:W-:Y:S01]  /*ae70*/  IADD3.X R17, R17, UR13, RZ, P2, !PT ;  /* 0x0000000d11117c10 */ /* 0x000fe200097fe4ff */
[----:B------:R-:W0:Y:S01]  /*ae80*/  @P1 S2R R10, SR_CgaCtaId ;  /* 0x00000000000a1919 */ /* 0x000e220000008800 */
[----:B------:R-:W-:Y:S02]  /*ae90*/  @P1 MOV R5, 0x400 ;  /* 0x0000040000051802 */ /* 0x000fe40000000f00 */
[----:B------:R-:W-:Y:S02]  /*aea0*/  ISETP.GE.U32.AND P2, PT, R16, UR6, PT ;  /* 0x0000000610007c0c */ /* 0x000fe4000bf46070 */
[----:B------:R-:W-:Y:S02]  /*aeb0*/  LOP3.LUT R4, R4, 0x1, RZ, 0xc0, !PT ;  /* 0x0000000104047812 */ /* 0x000fe400078ec0ff */
[----:B------:R-:W-:Y:S02]  /*aec0*/  LOP3.LUT R3, R3, 0x3, RZ, 0xc0, !PT ;  /* 0x0000000303037812 */ /* 0x000fe400078ec0ff */
[----:B------:R-:W-:-:S02]  /*aed0*/  PRMT R9, RZ, 0x7610, R9 ;  /* 0x00007610ff097816 */ /* 0x000fc40000000009 */
[----:B0-----:R-:W-:-:S04]  /*aee0*/  @P1 LEA R5, R10, R5, 0x18 ;  /* 0x000000050a051211 */ /* 0x001fc800078ec0ff */
[----:B------:R0:W-:Y:S01]  /*aef0*/  @P1 SYNCS.ARRIVE.TRANS64.A1T0 RZ, [R5+URZ+0x58], RZ ;  /* 0x000058ff05ff19a7 */ /* 0x0001e2000810003f */
[----:B------:R-:W-:-:S04]  /*af00*/  ISETP.NE.U32.AND P1, PT, R4, 0x1, PT ;  /* 0x000000010400780c */ /* 0x000fc80003f25070 */
[----:B------:R-:W-:Y:S02]  /*af10*/  ISETP.GT.U32.AND P1, PT, R8, 0x3, !P1 ;  /* 0x000000030800780c */ /* 0x000fe40004f24070 */
[----:B0-----:R-:W-:Y:S02]  /*af20*/  SEL R5, RZ, 0x1, !P0 ;  /* 0x00000001ff057807 */ /* 0x001fe40004000000 */
[----:B------:R-:W-:Y:S02]  /*af30*/  ISETP.GE.U32.AND.EX P0, PT, R17, UR7, PT, P2 ;  /* 0x0000000711007c0c */ /* 0x000fe4000bf06120 */
[----:B------:R-:W-:-:S04]  /*af40*/  SEL R4, RZ, 0x1, !P1 ;  /* 0x00000001ff047807 */ /* 0x000fc80004800000 */
[----:B------:R-:W-:Y:S02]  /*af50*/  LOP3.LUT R0, R4, R0, R5, 0x96, !PT ;  /* 0x0000000004007212 */ /* 0x000fe400078e9605 */
[----:B------:R-:W-:-:S05]  /*af60*/  PRMT R4, RZ, 0x7610, R4 ;  /* 0x00007610ff047816 */ /* 0x000fca0000000004 */
[----:B------:R-:W-:Y:S05]  /*af70*/  @P0 BRA `(.L_x_302) ;  /* 0x0000000400500947 */ /* 0x000fea0003800000 */
[----:B------:R-:W0:Y:S01]  /*af80*/  S2R R15, SR_CTAID.X ;  /* 0x00000000000f7919 */ /* 0x000e220000002500 */
[----:B------:R-:W-:Y:S01]  /*af90*/  ULDC.64 UR6, c[0x0][0x628] ;  /* 0x00018a0000067ab9 */ /* 0x000fe20000000a00 */
[----:B------:R-:W1:Y:S01]  /*afa0*/  LDC R20, c[0x0][0x144] ;  /* 0x00005100ff147b82 */ /* 0x000e620000000800 */
[----:B------:R-:W-:Y:S01]  /*afb0*/  ISETP.NE.U32.AND P0, PT, RZ, UR6, PT ;  /* 0x00000006ff007c0c */ /* 0x000fe2000bf05070 */
[----:B------:R-:W2:Y:S01]  /*afc0*/  S2R R13, SR_CTAID.Y ;  /* 0x00000000000d7919 */ /* 0x000ea20000002600 */
[----:B------:R-:W-:Y:S01]  /*afd0*/  ULDC UR8, c[0x0][0x630] ;  /* 0x00018c0000087ab9 */ /* 0x000fe20000000800 */
[----:B------:R-:W-:Y:S01]  /*afe0*/  ULDC UR9, c[0x0][0x150] ;  /* 0x0000540000097ab9 */ /* 0x000fe20000000800 */
[----:B------:R-:W-:Y:S01]  /*aff0*/  ISETP.NE.AND.EX P0, PT, RZ, UR7, PT, P0 ;  /* 0x00000007ff007c0c */ /* 0x000fe2000bf05300 */
[----:B------:R-:W-:Y:S02]  /*b000*/  IMAD.MOV.U32 R4, RZ, RZ, R16 ;  /* 0x000000ffff047224 */ /* 0x000fe400078e0010 */
[----:B------:R-:W-:Y:S01]  /*b010*/  IMAD.MOV.U32 R5, RZ, RZ, R17 ;  /* 0x000000ffff057224 */ /* 0x000fe200078e0011 */
[----:B0-----:R-:W-:-:S09]  /*b020*/  I2FP.F32.U32 R22, R15 ;  /* 0x0000000f00167245 */ /* 0x001fd20000201000 */
[----:B------:R-:W-:Y:S05]  /*b030*/  @!P0 BRA `(.L_x_303) ;  /* 0x0000000000288947 */ /* 0x000fea0003800000 */
[----:B------:R-:W-:Y:S02]  /*b040*/  ULDC UR5, c[0x0][0x634] ;  /* 0x00018d0000057ab9 */ /* 0x000fe40000000800 */
[----:B------:R-:W-:-:S05]  /*b050*/  IADD3 R5, P0, R16, UR5, RZ ;  /* 0x0000000510057c10 */ /* 0x000fca000ff1e0ff */
[----:B------:R-:W-:-:S04]  /*b060*/  IMAD.X R21, RZ, RZ, R17, P0 ;  /* 0x000000ffff157224 */ /* 0x000fc800000e0611 */
[----:B------:R-:W-:-:S04]  /*b070*/  IMAD.WIDE.U32 R6, R21, UR6, RZ ;  /* 0x0000000615067c25 */ /* 0x000fc8000f8e00ff */
[----:B------:R-:W-:-:S04]  /*b080*/  IMAD.WIDE.U32 R6, P0, R5, UR7, R6 ;  /* 0x0000000705067c25 */ /* 0x000fc8000f800006 */
[----:B------:R-:W-:-:S04]  /*b090*/  IMAD.WIDE.U32 R4, R5, UR6, RZ ;  /* 0x0000000605047c25 */ /* 0x000fc8000f8e00ff */
[----:B------:R-:W-:Y:S01]  /*b0a0*/  IMAD.MOV.U32 R4, RZ, RZ, R7 ;  /* 0x000000ffff047224 */ /* 0x000fe200078e0007 */
[----:B------:R-:W-:Y:S01]  /*b0b0*/  IADD3 RZ, P1, R5, R6, RZ ;  /* 0x0000000605ff7210 */ /* 0x000fe20007f3e0ff */
[----:B------:R-:W-:-:S04]  /*b0c0*/  IMAD.X R5, RZ, RZ, RZ, P0 ;  /* 0x000000ffff057224 */ /* 0x000fc800000e06ff */
[----:B------:R-:W-:-:S08]  /*b0d0*/  IMAD.WIDE.U32.X R4, R21, UR7, R4, P1 ;  /* 0x0000000715047c25 */ /* 0x000fd000088e0404 */
.L_x_303:
[----:B------:R-:W-:Y:S01]  /*b0e0*/  FMUL R22, R22, UR9 ;  /* 0x0000000916167c20 */ /* 0x000fe20008400000 */
[--C-:B------:R-:W-:Y:S01]  /*b0f0*/  SHF.R.U64 R14, R4, UR8, R5.reuse ;  /* 0x00000008040e7c19 */ /* 0x100fe20008001205 */
[----:B------:R-:W-:Y:S01]  /*b100*/  ULDC.64 UR6, c[0x0][0x620] ;  /* 0x0001880000067ab9 */ /* 0x000fe20000000a00 */
[----:B------:R-:W-:Y:S01]  /*b110*/  SHF.R.U32.HI R4, RZ, UR8, R5 ;  /* 0x00000008ff047c19 */ /* 0x000fe20008011605 */
[----:B------:R-:W-:Y:S01]  /*b120*/  ULDC.64 UR8, c[0x0][0x640] ;  /* 0x0001900000087ab9 */ /* 0x000fe20000000a00 */
[----:B------:R-:W-:Y:S01]  /*b130*/  IADD3 R5, P0, RZ, -R14, RZ ;  /* 0x8000000eff057210 */ /* 0x000fe20007f1e0ff */
[----:B------:R-:W0:Y:S01]  /*b140*/  F2I.U32.TRUNC.NTZ R22, R22 ;  /* 0x0000001600167305 */ /* 0x000e22000020f000 */
[----:B------:R-:W-:-:S03]  /*b150*/  ULDC UR5, c[0x0][0x618] ;  /* 0x0001860000057ab9 */ /* 0x000fc60000000800 */
[----:B------:R-:W-:Y:S01]  /*b160*/  IMAD.X R4, RZ, RZ, ~R4, P0 ;  /* 0x000000ffff047224 */ /* 0x000fe200000e0e04 */
[----:B------:R-:W-:-:S03]  /*b170*/  ISETP.NE.U32.AND P0, PT, RZ, UR8, PT ;  /* 0x00000008ff007c0c */ /* 0x000fc6000bf05070 */
[----:B------:R-:W-:Y:S01]  /*b180*/  IMAD R4, R4, UR6, RZ ;  /* 0x0000000604047c24 */ /* 0x000fe2000f8e02ff */
[----:B------:R-:W-:-:S03]  /*b190*/  ISETP.NE.AND.EX P0, PT, RZ, UR9, PT, P0 ;  /* 0x00000009ff007c0c */ /* 0x000fc6000bf05300 */
[C---:B------:R-:W-:Y:S02]  /*b1a0*/  IMAD R7, R5.reuse, UR7, R4 ;  /* 0x0000000705077c24 */ /* 0x040fe4000f8e0204 */
[----:B------:R-:W-:Y:S01]  /*b1b0*/  IMAD.WIDE.U32 R4, R5, UR6, R16 ;  /* 0x0000000605047c25 */ /* 0x000fe2000f8e0010 */
[----:B------:R-:W-:-:S03]  /*b1c0*/  ULDC UR6, c[0x0][0x154] ;  /* 0x0000550000067ab9 */ /* 0x000fc60000000800 */
[----:B0-----:R-:W-:Y:S02]  /*b1d0*/  IMAD.MOV R6, RZ, RZ, -R22 ;  /* 0x000000ffff067224 */ /* 0x001fe400078e0a16 */
[----:B------:R-:W-:Y:S02]  /*b1e0*/  IMAD.IADD R5, R5, 0x1, R7 ;  /* 0x0000000105057824 */ /* 0x000fe400078e0207 */
[----:B-1----:R-:W-:Y:S01]  /*b1f0*/  IMAD R15, R20, R6, R15 ;  /* 0x00000006140f7224 */ /* 0x002fe200078e020f */
[----:B--2---:R-:W-:Y:S01]  /*b200*/  I2FP.F32.U32 R6, R13 ;  /* 0x0000000d00067245 */ /* 0x004fe20000201000 */
[----:B------:R-:W0:Y:S01]  /*b210*/  LDC R20, c[0x0][0x148] ;  /* 0x00005200ff147b82 */ /* 0x000e220000000800 */
[--C-:B------:R-:W-:Y:S02]  /*b220*/  SHF.R.U64 R21, R4, UR5, R5.reuse ;  /* 0x0000000504157c19 */ /* 0x100fe40008001205 */
[----:B------:R-:W-:Y:S01]  /*b230*/  SHF.R.U32.HI R4, RZ, UR5, R5 ;  /* 0x00000005ff047c19 */ /* 0x000fe20008011605 */
[----:B------:R-:W-:Y:S01]  /*b240*/  FMUL R6, R6, UR6 ;  /* 0x0000000606067c20 */ /* 0x000fe20008400000 */
[----:B------:R-:W-:-:S02]  /*b250*/  ULDC UR5, c[0x0][0x608] ;  /* 0x0001820000057ab9 */ /* 0x000fc40000000800 */
[--C-:B------:R-:W-:Y:S01]  /*b260*/  SHF.R.U64 R23, R21, UR5, R4.reuse ;  /* 0x0000000515177c19 */ /* 0x100fe20008001204 */
[----:B------:R1:W2:Y:S01]  /*b270*/  F2I.U32.TRUNC.NTZ R24, R6 ;  /* 0x0000000600187305 */ /* 0x0002a2000020f000 */
[----:B------:R-:W-:Y:S01]  /*b280*/  SHF.R.U32.HI R4, RZ, UR5, R4 ;  /* 0x00000005ff047c19 */ /* 0x000fe20008011604 */
[----:B------:R-:W-:-:S03]  /*b290*/  ULDC UR5, c[0x0][0x658] ;  /* 0x0001960000057ab9 */ /* 0x000fc60000000800 */
[--C-:B------:R-:W-:Y:S02]  /*b2a0*/  SHF.R.U64 R22, R23, UR5, R4.reuse ;  /* 0x0000000517167c19 */ /* 0x100fe40008001204 */
[----:B------:R-:W-:-:S03]  /*b2b0*/  SHF.R.U32.HI R25, RZ, UR5, R4 ;  /* 0x00000005ff197c19 */ /* 0x000fc60008011604 */
[----:B------:R-:W-:Y:S02]  /*b2c0*/  IMAD.MOV.U32 R4, RZ, RZ, R22 ;  /* 0x000000ffff047224 */ /* 0x000fe400078e0016 */
[----:B------:R-:W-:Y:S01]  /*b2d0*/  IMAD.MOV.U32 R5, RZ, RZ, R25 ;  /* 0x000000ffff057224 */ /* 0x000fe200078e0019 */
[----:B-1----:R-:W-:Y:S06]  /*b2e0*/  @!P0 BRA `(.L_x_304) ;  /* 0x0000000000288947 */ /* 0x002fec0003800000 */
        /* <DEDUP_REMOVED lines=10> */
.L_x_304:
[----:B------:R-:W-:Y:S01]  /*b390*/  ISETP.NE.AND P0, PT, R2, 0x1, PT ;  /* 0x000000010200780c */ /* 0x000fe20003f05270 */
[----:B------:R-:W-:Y:S01]  /*b3a0*/  ULDC UR5, c[0x0][0x648] ;  /* 0x0001920000057ab9 */ /* 0x000fe20000000800 */
[----:B------:R-:W-:Y:S01]  /*b3b0*/  LOP3.LUT R23, R23, UR17, RZ, 0xc0, !PT ;  /* 0x0000001117177c12 */ /* 0x000fe2000f8ec0ff */
[----:B--2---:R-:W-:Y:S01]  /*b3c0*/  IMAD.MOV R24, RZ, RZ, -R24 ;  /* 0x000000ffff187224 */ /* 0x004fe200078e0a18 */
[----:B------:R-:W-:Y:S01]  /*b3d0*/  SHF.R.U64 R4, R4, UR5, R5 ;  /* 0x0000000504047c19 */ /* 0x000fe20008001205 */
[----:B------:R-:W-:Y:S01]  /*b3e0*/  ULDC UR5, c[0x0][0x638] ;  /* 0x00018e0000057ab9 */ /* 0x000fe20000000800 */
[----:B------:R-:W-:Y:S01]  /*b3f0*/  LOP3.LUT R21, R21, UR4, RZ, 0xc0, !PT ;  /* 0x0000000415157c12 */ /* 0x000fe2000f8ec0ff */
[----:B------:R-:W-:Y:S01]  /*b400*/  ULDC UR6, c[0x0][0x610] ;  /* 0x0001840000067ab9 */ /* 0x000fe20000000800 */
[----:B------:R-:W-:Y:S02]  /*b410*/  IMAD.MOV.U32 R6, RZ, RZ, R14 ;  /* 0x000000ffff067224 */ /* 0x000fe400078e000e */
[----:B------:R-:W-:-:S02]  /*b420*/  IMAD.MOV R5, RZ, RZ, -R4 ;  /* 0x000000ffff057224 */ /* 0x000fc400078e0a04 */
[----:B------:R-:W-:Y:S02]  /*b430*/  IMAD R4, R4, UR18, R23 ;  /* 0x0000001204047c24 */ /* 0x000fe4000f8e0217 */
[----:B0-----:R-:W-:Y:S02]  /*b440*/  @P0 IMAD R15, R20, R24, R13 ;  /* 0x00000018140f0224 */ /* 0x001fe400078e020d */
[----:B------:R-:W-:Y:S01]  /*b450*/  IMAD R22, R5, UR5, R22 ;  /* 0x0000000505167c24 */ /* 0x000fe2000f8e0216 */
[----:B------:R-:W-:Y:S01]  /*b460*/  ULDC UR5, c[0x0][0x600] ;  /* 0x0001800000057ab9 */ /* 0x000fe20000000800 */
[----:B------:R-:W-:Y:S02]  /*b470*/  IMAD R15, R4, UR6, R15 ;  /* 0x00000006040f7c24 */ /* 0x000fe4000f8e020f */
[----:B------:R-:W-:Y:S02]  /*b480*/  IMAD R22, R22, UR5, R21 ;  /* 0x0000000516167c24 */ /* 0x000fe4000f8e0215 */
[----:B------:R-:W-:-:S03]  /*b490*/  IMAD.MOV.U32 R4, RZ, RZ, 0x1 ;  /* 0x00000001ff047424 */ /* 0x000fc600078e00ff */
[----:B------:R-:W-:Y:S02]  /*b4a0*/  SEL R7, R22, R15, !P0 ;  /* 0x0000000f16077207 */ /* 0x000fe40004000000 */
[----:B------:R-:W-:-:S07]  /*b4b0*/  SEL R13, R15, R22, !P0 ;  /* 0x000000160f0d7207 */ /* 0x000fce0004000000 */
.L_x_302:
[----:B------:R-:W-:Y:S05]  /*b4c0*/  BSYNC B1 ;  /* 0x0000000000017941 */ /* 0x000fea0003800000 */
.L_x_301:
[----:B------:R-:W-:-:S13]  /*b4d0*/  LOP3.LUT P0, RZ, R4, 0xff, RZ, 0xc0, !PT ;  /* 0x000000ff04ff7812 */ /* 0x000fda000780c0ff */
[----:B------:R-:W-:Y:S05]  /*b4e0*/  @P0 BRA `(.L_x_305) ;  /* 0xfffffff400340947 */ /* 0x000fea000383ffff */
[----:B------:R-:W-:Y:S05]  /*b4f0*/  BSYNC B0 ;  /* 0x0000000000007941 */ /* 0x000fea0003800000 */
.L_x_294:
[----:B------:R-:W-:-:S03]  /*b500*/  UMOV UR5, 0xffffffff ;  /* 0xffffffff00057882 */ /* 0x000fc60000000000 */
[----:B------:R-:W-:Y:S05]  /*b510*/  BRA.DIV UR5, `(.L_x_306) ;  /* 0x0000000605147947 */ /* 0x000fea000b800000 */
[----:B------:R-:W-:-:S13]  /*b520*/  ELECT P6, URZ, PT ;  /* 0x00000000003f782f */ /* 0x000fda00038c0000 */
.L_x_320:
[----:B------:R-:W-:Y:S04]  /*b530*/  BSSY B0, `(.L_x_307) ;  /* 0x000002b000007945 */ /* 0x000fe80003800000 */
[----:B------:R-:W-:Y:S05]  /*b540*/  @!P6 BRA `(.L_x_308) ;  /* 0x0000000000a4e947 */ /* 0x000fea0003800000 */
[----:B------:R-:W-:-:S04]  /*b550*/  LOP3.LUT R19, R19, 0x2, RZ, 0xfc, !PT ;  /* 0x0000000213137812 */ /* 0x000fc800078efcff */
[----:B------:R-:W-:-:S13]  /*b560*/  ISETP.NE.AND P0, PT, R19, 0x3, PT ;  /* 0x000000031300780c */ /* 0x000fda0003f05270 */
[----:B------:R-:W-:Y:S05]  /*b570*/  @!P0 BRA `(.L_x_309) ;  /* 0x0000000000048947 */ /* 0x000fea0003800000 */
[----:B------:R-:W-:Y:S01]  /*b580*/  BPT.TRAP 0x1 ;  /* 0x000000040000795c */ /* 0x000fe20000300000 */
.L_x_309:
[----:B------:R-:W0:Y:S01]  /*b590*/  S2R R5, SR_CgaCtaId ;  /* 0x0000000000057919 */ /* 0x000e220000008800 */
[----:B------:R-:W-:Y:S02]  /*b5a0*/  MOV R2, 0x400 ;  /* 0x0000040000027802 */ /* 0x000fe40000000f00 */
[----:B------:R-:W-:Y:S02]  /*b5b0*/  SHF.L.U32 R4, R0, 0x1f, RZ ;  /* 0x0000001f00047819 */ /* 0x000fe400000006ff */
[----:B0-----:R-:W-:-:S05]  /*b5c0*/  LEA R2, R5, R2, 0x18 ;  /* 0x0000000205027211 */ /* 0x001fca00078ec0ff */
[----:B------:R-:W-:-:S04]  /*b5d0*/  VIADD R2, R2, 0x20 ;  /* 0x0000002002027836 */ /* 0x000fc80000000000 */
[C---:B------:R-:W-:Y:S02]  /*b5e0*/  IMAD R7, R3.reuse, 0x8, R2 ;  /* 0x0000000803077824 */ /* 0x040fe400078e0202 */
[----:B------:R-:W-:Y:S02]  /*b5f0*/  VIADD R3, R3, 0x1 ;  /* 0x0000000103037836 */ /* 0x000fe40000000000 */
[----:B------:R-:W0:Y:S03]  /*b600*/  SYNCS.PHASECHK.TRANS64.TRYWAIT P0, [R7+URZ], R4 ;  /* 0x00000004070075a7 */ /* 0x000e26000800017f */
[----:B------:R-:W-:-:S04]  /*b610*/  ISETP.NE.AND P1, PT, R3, 0x4, PT ;  /* 0x000000040300780c */ /* 0x000fc80003f25270 */
[----:B------:R-:W-:Y:S02]  /*b620*/  SEL R5, RZ, 0x1, P1 ;  /* 0x00000001ff057807 */ /* 0x000fe40000800000 */
[----:B------:R-:W-:Y:S02]  /*b630*/  SEL R3, R3, RZ, P1 ;  /* 0x000000ff03037207 */ /* 0x000fe40000800000 */
[----:B------:R-:W-:-:S03]  /*b640*/  LOP3.LUT R6, R0, R5, RZ, 0x3c, !PT ;  /* 0x0000000500067212 */ /* 0x000fc600078e3cff */
[----:B------:R-:W-:Y:S01]  /*b650*/  IMAD R8, R3, 0x8, R2 ;  /* 0x0000000803087824 */ /* 0x000fe200078e0202 */
[----:B------:R-:W-:Y:S01]  /*b660*/  SHF.L.U32 R5, R6, 0x1f, RZ ;  /* 0x0000001f06057819 */ /* 0x000fe200000006ff */
[----:B0-----:R-:W-:Y:S06]  /*b670*/  @!P0 BRA `(.L_x_310) ;  /* 0x0000000000dc8947 */ /* 0x001fec0003800000 */
.L_x_321:
[----:B------:R-:W1:Y:S01]  /*b680*/  SYNCS.PHASECHK.TRANS64.TRYWAIT P0, [R8+URZ], R5 ;  /* 0x00000005080075a7 */ /* 0x000e62000800017f */
[----:B------:R-:W-:-:S05]  /*b690*/  VIADD R0, R3, 0x1 ;  /* 0x0000000103007836 */ /* 0x000fca0000000000 */
[----:B------:R-:W-:-:S04]  /*b6a0*/  ISETP.NE.AND P1, PT, R0, 0x4, PT ;  /* 0x000000040000780c */ /* 0x000fc80003f25270 */
[----:B------:R-:W-:Y:S02]  /*b6b0*/  SEL R3, RZ, 0x1, P1 ;  /* 0x00000001ff037807 */ /* 0x000fe40000800000 */
[----:B0-----:R-:W-:Y:S02]  /*b6c0*/  SEL R7, R0, RZ, P1 ;  /* 0x000000ff00077207 */ /* 0x001fe40000800000 */
[----:B------:R-:W-:-:S03]  /*b6d0*/  LOP3.LUT R9, R6, R3, RZ, 0x3c, !PT ;  /* 0x0000000306097212 */ /* 0x000fc600078e3cff */
[----:B------:R-:W-:Y:S01]  /*b6e0*/  IMAD R11, R7, 0x8, R2 ;  /* 0x00000008070b7824 */ /* 0x000fe200078e0202 */
[----:B------:R-:W-:Y:S01]  /*b6f0*/  SHF.L.U32 R6, R9, 0x1f, RZ ;  /* 0x0000001f09067819 */ /* 0x000fe200000006ff */
[----:B-1----:R-:W-:Y:S06]  /*b700*/  @!P0 BRA `(.L_x_311) ;  /* 0x0000000000cc8947 */ /* 0x002fec0003800000 */
.L_x_322:
[----:B------:R-:W1:Y:S01]  /*b710*/  SYNCS.PHASECHK.TRANS64.TRYWAIT P0, [R11+URZ], R6 ;  /* 0x000000060b0075a7 */ /* 0x000e62000800017f */
[----:B------:R-:W-:-:S05]  /*b720*/  VIADD R0, R7, 0x1 ;  /* 0x0000000107007836 */ /* 0x000fca0000000000 */
[----:B------:R-:W-:-:S04]  /*b730*/  ISETP.NE.AND P1, PT, R0, 0x4, PT ;  /* 0x000000040000780c */ /* 0x000fc80003f25270 */
[----:B------:R-:W-:Y:S02]  /*b740*/  SEL R4, RZ, 0x1, P1 ;  /* 0x00000001ff047807 */ /* 0x000fe40000800000 */
[----:B------:R-:W-:Y:S02]  /*b750*/  SEL R3, R0, RZ, P1 ;  /* 0x000000ff00037207 */ /* 0x000fe40000800000 */
[----:B------:R-:W-:Y:S01]  /*b760*/  LOP3.LUT R0, R9, R4, RZ, 0x3c, !PT ;  /* 0x0000000409007212 */ /* 0x000fe200078e3cff */
[----:B-1----:R-:W-:Y:S06]  /*b770*/  @!P0 BRA `(.L_x_312) ;  /* 0x0000000000c48947 */ /* 0x002fec0003800000 */
.L_x_323:
[----:B------:R-:W-:Y:S01]  /*b780*/  IMAD R3, R3, 0x8, R2 ;  /* 0x0000000803037824 */ /* 0x000fe200078e0202 */
[----:B------:R-:W-:-:S07]  /*b790*/  SHF.L.U32 R0, R0, 0x1f, RZ ;  /* 0x0000001f00007819 */ /* 0x000fce00000006ff */
.L_x_313:
[----:B--2---:R2:W3:Y:S02]  /*b7a0*/  SYNCS.PHASECHK.TRANS64.TRYWAIT P0, [R3+URZ], R0 ;  /* 0x00000000030075a7 */ /* 0x0044e4000800017f */
[----:B---3--:R-:W-:Y:S05]  /*b7b0*/  @!P0 NANOSLEEP.SYNCS 0x989680 ;  /* 0x009896800000895d */ /* 0x008fea0003900000 */
[----:B------:R-:W3:Y:S02]  /*b7c0*/  @!P0 SYNCS.PHASECHK.TRANS64 P0, [R3+URZ], R0 ;  /* 0x00000000030085a7 */ /* 0x000ee4000800007f */
[----:B---3--:R-:W-:Y:S05]  /*b7d0*/  @!P0 BRA `(.L_x_313) ;  /* 0xfffffffc00f08947 */ /* 0x008fea000383ffff */
.L_x_308:
[----:B------:R-:W-:Y:S05]  /*b7e0*/  BSYNC B0 ;  /* 0x0000000000007941 */ /* 0x000fea0003800000 */
.L_x_307:
[----:B------:R-:W-:Y:S05]  /*b7f0*/  EXIT ;  /* 0x000000000000794d */ /* 0x000fea0003800000 */
.L_x_21:
[----:B---3--:R3:W4:Y:S02]  /*b800*/  SYNCS.PHASECHK.TRANS64.TRYWAIT P1, [R3+URZ], R0 ;  /* 0x00000000030075a7 */ /* 0x008724000802017f */
[----:B----4-:R-:W-:Y:S05]  /*b810*/  @!P1 NANOSLEEP.SYNCS 0x989680 ;  /* 0x009896800000995d */ /* 0x010fea0003900000 */
[----:B------:R-:W4:Y:S02]  /*b820*/  @!P1 SYNCS.PHASECHK.TRANS64 P1, [R3+URZ], R0 ;  /* 0x00000000030095a7 */ /* 0x000f24000802007f */
[----:B----4-:R-:W-:Y:S05]  /*b830*/  @!P1 BRA `(.L_x_21) ;  /* 0xfffffffc00f09947 */ /* 0x010fea000383ffff */
[----:B------:R-:W-:Y:S05]  /*b840*/  BRA `(.L_x_20) ;  /* 0xffffff5c00187947 */ /* 0x000fea000383ffff */
.L_x_26:
[----:B-1----:R1:W2:Y:S02]  /*b850*/  SYNCS.PHASECHK.TRANS64.TRYWAIT P1, [R5+URZ], R4 ;  /* 0x00000004050075a7 */ /* 0x0022a4000802017f */
[----:B--2---:R-:W-:Y:S05]  /*b860*/  @!P1 NANOSLEEP.SYNCS 0x989680 ;  /* 0x009896800000995d */ /* 0x004fea0003900000 */
[----:B------:R-:W2:Y:S02]  /*b870*/  @!P1 SYNCS.PHASECHK.TRANS64 P1, [R5+URZ], R4 ;  /* 0x00000004050095a7 */ /* 0x000ea4000802007f */
[----:B--2---:R-:W-:Y:S05]  /*b880*/  @!P1 BRA `(.L_x_26) ;  /* 0xfffffffc00f09947 */ /* 0x004fea000383ffff */
[----:B------:R-:W-:Y:S05]  /*b890*/  BRA `(.L_x_25) ;  /* 0xffffff6000147947 */ /* 0x000fea000383ffff */
.L_x_295:
[----:B------:R-:W-:Y:S01]  /*b8a0*/  BSSY B1, `(.L_x_314) ;  /* 0x0000006000017945 */ /* 0x000fe20003800000 */
[----:B------:R-:W-:-:S07]  /*b8b0*/  IMAD.MOV.U32 R15, RZ, RZ, -0x1 ;  /* 0xffffffffff0f7424 */ /* 0x000fce00078e00ff */
[----:B------:R-:W-:Y:S05]  /*b8c0*/  WARPSYNC.COLLECTIVE R15, `(.L_x_315) ;  /* 0x000000000f0c7348 */ /* 0x000fea0003c00000 */
[----:B------:R-:W-:Y:S02]  /*b8d0*/  ELECT P6, UR62, PT ;  /* 0x00000000003e782f */ /* 0x000fe400038c0000 */
[----:B------:R-:W-:Y:S01]  /*b8e0*/  MOV R14, UR62 ;  /* 0x0000003e000e7c02 */ /* 0x000fe20008000f00 */
[----:B------:R-:W-:Y:S10]  /*b8f0*/  ENDCOLLECTIVE ;  /* 0x000000000000791b */ /* 0x000ff40003800000 */
.L_x_315:
[----:B------:R-:W-:Y:S05]  /*b900*/  BSYNC B1 ;  /* 0x0000000000017941 */ /* 0x000fea0003800000 */
.L_x_314:
[----:B------:R-:W-:Y:S05]  /*b910*/  BRA `(.L_x_316) ;  /* 0xfffffff000347947 */ /* 0x000fea000383ffff */
.L_x_298:
[----:B0-----:R0:W1:Y:S02]  /*b920*/  SYNCS.PHASECHK.TRANS64.TRYWAIT P0, [R22+URZ+0x20], R13 ;  /* 0x0000200d160075a7 */ /* 0x001064000800017f */
[----:B-1----:R-:W-:Y:S05]  /*b930*/  @!P0 NANOSLEEP.SYNCS 0x989680 ;  /* 0x009896800000895d */ /* 0x002fea0003900000 */
[----:B------:R-:W1:Y:S02]  /*b940*/  @!P0 SYNCS.PHASECHK.TRANS64 P0, [R22+URZ+0x20], R13 ;  /* 0x0000200d160085a7 */ /* 0x000e64000800007f */
[----:B-1----:R-:W-:Y:S05]  /*b950*/  @!P0 BRA `(.L_x_298) ;  /* 0xfffffffc00f08947 */ /* 0x002fea000383ffff */
[----:B------:R-:W-:Y:S05]  /*b960*/  BRA `(.L_x_317) ;  /* 0xfffffff000747947 */ /* 0x000fea000383ffff */
.L_x_306:
[----:B------:R-:W-:Y:S01]  /*b970*/  BSSY B0, `(.L_x_318) ;  /* 0x0000006000007945 */ /* 0x000fe20003800000 */
[----:B------:R-:W-:-:S07]  /*b980*/  IMAD.MOV.U32 R15, RZ, RZ, -0x1 ;  /* 0xffffffffff0f7424 */ /* 0x000fce00078e00ff */
[----:B------:R-:W-:Y:S05]  /*b990*/  WARPSYNC.COLLECTIVE R15, `(.L_x_319) ;  /* 0x000000000f0c7348 */ /* 0x000fea0003c00000 */
[----:B------:R-:W-:Y:S02]  /*b9a0*/  ELECT P6, UR62, PT ;  /* 0x00000000003e782f */ /* 0x000fe400038c0000 */
[----:B------:R-:W-:Y:S01]  /*b9b0*/  MOV R14, UR62 ;  /* 0x0000003e000e7c02 */ /* 0x000fe20008000f00 */
[----:B------:R-:W-:Y:S10]  /*b9c0*/  ENDCOLLECTIVE ;  /* 0x000000000000791b */ /* 0x000ff40003800000 */
.L_x_319:
[----:B------:R-:W-:Y:S05]  /*b9d0*/  BSYNC B0 ;  /* 0x0000000000007941 */ /* 0x000fea0003800000 */
.L_x_318:
[----:B------:R-:W-:Y:S05]  /*b9e0*/  BRA `(.L_x_320) ;  /* 0xfffffff800d07947 */ /* 0x000fea000383ffff */
.L_x_310:
[----:B0-----:R0:W1:Y:S02]  /*b9f0*/  SYNCS.PHASECHK.TRANS64.TRYWAIT P0, [R7+URZ], R4 ;  /* 0x00000004070075a7 */ /* 0x001064000800017f */
[----:B-1----:R-:W-:Y:S05]  /*ba00*/  @!P0 NANOSLEEP.SYNCS 0x989680 ;  /* 0x009896800000895d */ /* 0x002fea0003900000 */
[----:B------:R-:W1:Y:S02]  /*ba10*/  @!P0 SYNCS.PHASECHK.TRANS64 P0, [R7+URZ], R4 ;  /* 0x00000004070085a7 */ /* 0x000e64000800007f */
[----:B-1----:R-:W-:Y:S05]  /*ba20*/  @!P0 BRA `(.L_x_310) ;  /* 0xfffffffc00f08947 */ /* 0x002fea000383ffff */
[----:B------:R-:W-:Y:S05]  /*ba30*/  BRA `(.L_x_321) ;  /* 0xfffffffc00107947 */ /* 0x000fea000383ffff */
.L_x_311:
[----:B0-----:R0:W1:Y:S02]  /*ba40*/  SYNCS.PHASECHK.TRANS64.TRYWAIT P0, [R8+URZ], R5 ;  /* 0x00000005080075a7 */ /* 0x001064000800017f */
[----:B-1----:R-:W-:Y:S05]  /*ba50*/  @!P0 NANOSLEEP.SYNCS 0x989680 ;  /* 0x009896800000895d */ /* 0x002fea0003900000 */
[----:B------:R-:W1:Y:S02]  /*ba60*/  @!P0 SYNCS.PHASECHK.TRANS64 P0, [R8+URZ], R5 ;  /* 0x00000005080085a7 */ /* 0x000e64000800007f */
[----:B-1----:R-:W-:Y:S05]  /*ba70*/  @!P0 BRA `(.L_x_311) ;  /* 0xfffffffc00f08947 */ /* 0x002fea000383ffff */
[----:B------:R-:W-:Y:S05]  /*ba80*/  BRA `(.L_x_322) ;  /* 0xfffffffc00207947 */ /* 0x000fea000383ffff */
.L_x_312:
[----:B-1----:R1:W2:Y:S02]  /*ba90*/  SYNCS.PHASECHK.TRANS64.TRYWAIT P0, [R11+URZ], R6 ;  /* 0x000000060b0075a7 */ /* 0x0022a4000800017f */
[----:B--2---:R-:W-:Y:S05]  /*baa0*/  @!P0 NANOSLEEP.SYNCS 0x989680 ;  /* 0x009896800000895d */ /* 0x004fea0003900000 */
[----:B------:R-:W2:Y:S02]  /*bab0*/  @!P0 SYNCS.PHASECHK.TRANS64 P0, [R11+URZ], R6 ;  /* 0x000000060b0085a7 */ /* 0x000ea4000800007f */
[----:B--2---:R-:W-:Y:S05]  /*bac0*/  @!P0 BRA `(.L_x_312) ;  /* 0xfffffffc00f08947 */ /* 0x004fea000383ffff */
[----:B------:R-:W-:Y:S05]  /*bad0*/  BRA `(.L_x_323) ;  /* 0xfffffffc00287947 */ /* 0x000fea000383ffff */
.L_x_324:
[----:B------:R-:W-:-:S00]  /*bae0*/  BRA `(.L_x_324) ;  /* 0xfffffffc00fc7947 */ /* 0x000fc0000383ffff */
[----:B------:R-:W-:-:S00]  /*baf0*/  NOP ;  /* 0x0000000000007918 */ /* 0x000fc00000000000 */
        /* <DEDUP_REMOVED lines=8> */
.L_x_325:


//--------------------- .nv.global.init           --------------------------
	.section	.nv.global.init,"aw",@progbits
.nv.global.init:
	.type		$str$22,@object
	.size		$str$22,($str$23 - $str$22)
$str$22:
        /*0000*/ 	.byte	0x6b, 0x5f, 0x74, 0x69, 0x6c, 0x65, 0x5f, 0x63, 0x6f, 0x75, 0x6e, 0x74, 0x20, 0x3e, 0x3d, 0x20
        /*0010*/ 	.byte	0x31, 0x00
	.type		$str$23,@object
	.size		$str$23,(__unnamed_1 - $str$23)
$str$23:
        /*0012*/ 	.byte	0x2f, 0x74, 0x6d, 0x70, 0x2f, 0x63, 0x75, 0x74, 0x6c, 0x61, 0x73, 0x73, 0x5f, 0x73, 0x77, 0x65
        /*0022*/ 	.byte	0x65, 0x70, 0x5f, 0x73, 0x72, 0x63, 0x2f, 0x69, 0x6e, 0x63, 0x6c, 0x75, 0x64, 0x65, 0x2f, 0x63
        /*0032*/ 	.byte	0x75, 0x74, 0x6c, 0x61, 0x73, 0x73, 0x2f, 0x67, 0x65, 0x6d, 0x6d, 0x2f, 0x63, 0x6f, 0x6c, 0x6c
        /*0042*/ 	.byte	0x65, 0x63, 0x74, 0x69, 0x76, 0x65, 0x2f, 0x73, 0x6d, 0x39, 0x30, 0x5f, 0x6d, 0x6d, 0x61, 0x5f
        /*0052*/ 	.byte	0x74, 0x6d, 0x61, 0x5f, 0x67, 0x6d, 0x6d, 0x61, 0x5f, 0x73, 0x73, 0x5f, 0x77, 0x61, 0x72, 0x70
        /*0062*/ 	.byte	0x73, 0x70, 0x65, 0x63, 0x69, 0x61, 0x6c, 0x69, 0x7a, 0x65, 0x64, 0x2e, 0x68, 0x70, 0x70, 0x00
	.type		__unnamed_1,@object
	.size		__unnamed_1,(.L_0 - __unnamed_1)
__unnamed_1:
        /*0072*/ 	.byte	0x76, 0x6f, 0x69, 0x64, 0x20, 0x63, 0x75, 0x74, 0x6c, 0x61, 0x73, 0x73, 0x3a, 0x3a, 0x67, 0x65
        /* <DEDUP_REMOVED lines=177> */
        /*0b92*/ 	.byte	0x69, 0x64, 0x65, 0x6e, 0x74, 0x69, 0x74, 0x79, 0x5d, 0x00
.L_0:


//--------------------- .nv.shared._ZN7cutlass13device_kernelINS_4gemm6kernel13GemmUniversalIN4cute5tupleIJiiiiEEENS1_10collective13CollectiveMmaINS1_34MainloopSm90TmaGmmaWarpSpecializedILi4ENS5_IJNS4_1CILi1EEENSA_ILi2EEESB_EEENS1_35KernelTmaWarpSpecializedCooperativeEEENS5_IJNSA_ILi128EEENSA_ILi256EEENSA_ILi32EEEEEENS_10tfloat32_tENS5_IJlSB_lEEESK_SL_NS4_8TiledMMAINS4_8MMA_AtomIJNS4_4SM904GMMA30MMA_64x256x8_F32TF32TF32_SS_TNILNSP_7ScaleInE1ELSR_1EEEEEENS4_6LayoutINS5_IJSC_SB_SB_EEENS5_IJSB_NSA_ILi0EEESW_EEEEENS5_IJNS4_10UnderscoreESZ_SZ_EEEEENS4_23SM90_TMA_LOAD_MULTICASTENS4_14ComposedLayoutINS4_7SwizzleILi3ELi4ELi3EEENS4_18smem_ptr_flag_bitsILi32EEENSU_INS5_IJNSA_ILi8EEESI_EEENS5_IJSI_SB_EEEEEEEvNS4_8identityENS4_13SM90_TMA_LOADES1C_vS1D_EENS_8epilogue10collective6detail29Sm90TmaWarpSpecializedAdapterINS1H_15DefaultEpilogueISK_SL_SL_NS1G_6thread17LinearCombinationISK_Li1EffLNS1L_9ScaleType4KindE0ELNS_15FloatRoundStyleE2ESK_EENS1_15EpilogueDefaultEEEEEvvEEEEvNT_6ParamsE --------------------------
	.section	.nv.shared._ZN7cutlass13device_kernelINS_4gemm6kernel13GemmUniversalIN4cute5tupleIJiiiiEEENS1_10collective13CollectiveMmaINS1_34MainloopSm90TmaGmmaWarpSpecializedILi4ENS5_IJNS4_1CILi1EEENSA_ILi2EEESB_EEENS1_35KernelTmaWarpSpecializedCooperativeEEENS5_IJNSA_ILi128EEENSA_ILi256EEENSA_ILi32EEEEEENS_10tfloat32_tENS5_IJlSB_lEEESK_SL_NS4_8TiledMMAINS4_8MMA_AtomIJNS4_4SM904GMMA30MMA_64x256x8_F32TF32TF32_SS_TNILNSP_7ScaleInE1ELSR_1EEEEEENS4_6LayoutINS5_IJSC_SB_SB_EEENS5_IJSB_NSA_ILi0EEESW_EEEEENS5_IJNS4_10UnderscoreESZ_SZ_EEEEENS4_23SM90_TMA_LOAD_MULTICASTENS4_14ComposedLayoutINS4_7SwizzleILi3ELi4ELi3EEENS4_18smem_ptr_flag_bitsILi32EEENSU_INS5_IJNSA_ILi8EEESI_EEENS5_IJSI_SB_EEEEEEEvNS4_8identityENS4_13SM90_TMA_LOADES1C_vS1D_EENS_8epilogue10collective6detail29Sm90TmaWarpSpecializedAdapterINS1H_15DefaultEpilogueISK_SL_SL_NS1G_6thread17LinearCombinationISK_Li1EffLNS1L_9ScaleType4KindE0ELNS_15FloatRoundStyleE2ESK_EENS1_15EpilogueDefaultEEEEEvvEEEEvNT_6ParamsE,"aw",@nobits
	.sectionflags	@""
	.align	16
	.zero		1024


//--------------------- .nv.shared.reserved.0     --------------------------
	.section	.nv.shared.reserved.0,"aw",@nobits
	.weak		__nv_reservedSMEM_offset_0_alias
	.size		__nv_reservedSMEM_offset_0_alias, 0, 0
	.other		__nv_reservedSMEM_offset_0_alias,@"STO_CUDA_RESERVED_SHARED STV_DEFAULT"
__nv_reservedSMEM_offset_0_alias:
	.zero		0


//--------------------- .nv.global                --------------------------
	.section	.nv.global,"aw",@nobits
.nv.global:
	.type		_ZN40_INTERNAL_a3fc7919_4_k_cu_7bbc2188_183524cute1_E,@object
	.size		_ZN40_INTERNAL_a3fc7919_4_k_cu_7bbc2188_183524cute1_E,(_ZN40_INTERNAL_a3fc7919_4_k_cu_7bbc2188_183524cuda3std3__45__cpo6cbeginE - _ZN40_INTERNAL_a3fc7919_4_k_cu_7bbc2188_183524cute1_E)
_ZN40_INTERNAL_a3fc7919_4_k_cu_7bbc2188_183524cute1_E:
	.zero		1
	.type		_ZN40_INTERNAL_a3fc7919_4_k_cu_7bbc2188_183524cuda3std3__45__cpo6cbeginE,@object
	.size		_ZN40_INTERNAL_a3fc7919_4_k_cu_7bbc2188_183524cuda3std3__45__cpo6cbeginE,(_ZN40_INTERNAL_a3fc7919_4_k_cu_7bbc2188_183524cuda3std3__48in_placeE - _ZN40_INTERNAL_a3fc7919_4_k_cu_7bbc2188_183524cuda3std3__45__cpo6cbeginE)
_ZN40_INTERNAL_a3fc7919_4_k_cu_7bbc2188_183524cuda3std3__45__cpo6cbeginE:
	.zero		1
	.type		_ZN40_INTERNAL_a3fc7919_4_k_cu_7bbc2188_183524cuda3std3__48in_placeE,@object
	.size		_ZN40_INTERNAL_a3fc7919_4_k_cu_7bbc2188_183524cuda3std3__48in_placeE,(_ZN40_INTERNAL_a3fc7919_4_k_cu_7bbc2188_183524cuda3std6ranges3__45__cpo9iter_moveE - _ZN40_INTERNAL_a3fc7919_4_k_cu_7bbc2188_183524cuda3std3__48in_placeE)
_ZN40_INTERNAL_a3fc7919_4_k_cu_7bbc2188_183524cuda3std3__48in_placeE:
	.zero		1
	.type		_ZN40_INTERNAL_a3fc7919_4_k_cu_7bbc2188_183524cuda3std6ranges3__45__cpo9iter_moveE,@object
	.size		_ZN40_INTERNAL_a3fc7919_4_k_cu_7bbc2188_183524cuda3std6ranges3__45__cpo9iter_moveE,(_ZN40_INTERNAL_a3fc7919_4_k_cu_7bbc2188_183524cuda3std3__45__cpo5beginE - _ZN40_INTERNAL_a3fc7919_4_k_cu_7bbc2188_183524cuda3std6ranges3__45__cpo9iter_moveE)
_ZN40_INTERNAL_a3fc7919_4_k_cu_7bbc2188_183524cuda3std6ranges3__45__cpo9iter_moveE:
	.zero		1
	.type		_ZN40_INTERNAL_a3fc7919_4_k_cu_7bbc2188_183524cuda3std3__45__cpo5beginE,@object
	.size		_ZN40_INTERNAL_a3fc7919_4_k_cu_7bbc2188_183524cuda3std3__45__cpo5beginE,(_ZN40_INTERNAL_a3fc7919_4_k_cu_7bbc2188_183524cuda3std3__442_GLOBAL__N__a3fc7919_4_k_cu_7bbc2188_183526ignoreE - _ZN40_INTERNAL_a3fc7919_4_k_cu_7bbc2188_183524cuda3std3__45__cpo5beginE)
_ZN40_INTERNAL_a3fc7919_4_k_cu_7bbc2188_183524cuda3std3__45__cpo5beginE:
	.zero		1
	.type		_ZN40_INTERNAL_a3fc7919_4_k_cu_7bbc2188_183524cuda3std3__442_GLOBAL__N__a3fc7919_4_k_cu_7bbc2188_183526ignoreE,@object
	.size		_ZN40_INTERNAL_a3fc7919_4_k_cu_7bbc2188_183524cuda3std3__442_GLOBAL__N__a3fc7919_4_k_cu_7bbc2188_183526ignoreE,(_ZN40_INTERNAL_a3fc7919_4_k_cu_7bbc2188_183524cute7productE - _ZN40_INTERNAL_a3fc7919_4_k_cu_7bbc2188_183524cuda3std3__442_GLOBAL__N__a3fc7919_4_k_cu_7bbc2188_183526ignoreE)
_ZN40_INTERNAL_a3fc7919_4_k_cu_7bbc2188_183524cuda3std3__442_GLOBAL__N__a3fc7919_4_k_cu_7bbc2188_183526ignoreE:
	.zero		1
	.type		_ZN40_INTERNAL_a3fc7919_4_k_cu_7bbc2188_183524cute7productE,@object
	.size		_ZN40_INTERNAL_a3fc7919_4_k_cu_7bbc2188_183524cute7productE,(_ZN40_INTERNAL_a3fc7919_4_k_cu_7bbc2188_183524cuda3std3__45__cpo3endE - _ZN40_INTERNAL_a3fc7919_4_k_cu_7bbc2188_183524cute7productE)
_ZN40_INTERNAL_a3fc7919_4_k_cu_7bbc2188_183524cute7productE:
	.zero		1
	.type		_ZN40_INTERNAL_a3fc7919_4_k_cu_7bbc2188_183524cuda3std3__45__cpo3endE,@object
	.size		_ZN40_INTERNAL_a3fc7919_4_k_cu_7bbc2188_183524cuda3std3__45__cpo3endE,(_ZN40_INTERNAL_a3fc7919_4_k_cu_7bbc2188_183524cuda3std3__419piecewise_constructE - _ZN40_INTERNAL_a3fc7919_4_k_cu_7bbc2188_183524cuda3std3__45__cpo3endE)
_ZN40_INTERNAL_a3fc7919_4_k_cu_7bbc2188_183524cuda3std3__45__cpo3endE:
	.zero		1
	.type		_ZN40_INTERNAL_a3fc7919_4_k_cu_7bbc2188_183524cuda3std3__419piecewise_constructE,@object
	.size		_ZN40_INTERNAL_a3fc7919_4_k_cu_7bbc2188_183524cuda3std3__419piecewise_constructE,(_ZN40_INTERNAL_a3fc7919_4_k_cu_7bbc2188_183524cuda3std3__45__cpo4cendE - _ZN40_INTERNAL_a3fc7919_4_k_cu_7bbc2188_183524cuda3std3__419piecewise_constructE)
_ZN40_INTERNAL_a3fc7919_4_k_cu_7bbc2188_183524cuda3std3__419piecewise_constructE:
	.zero		1
	.type		_ZN40_INTERNAL_a3fc7919_4_k_cu_7bbc2188_183524cuda3std3__45__cpo4cendE,@object
	.size		_ZN40_INTERNAL_a3fc7919_4_k_cu_7bbc2188_183524cuda3std3__45__cpo4cendE,(_ZN40_INTERNAL_a3fc7919_4_k_cu_7bbc2188_183524cuda3std6ranges3__45__cpo4swapE - _ZN40_INTERNAL_a3fc7919_4_k_cu_7bbc2188_183524cuda3std3__45__cpo4cendE)
_ZN40_INTERNAL_a3fc7919_4_k_cu_7bbc2188_183524cuda3std3__45__cpo4cendE:
	.zero		1
	.type		_ZN40_INTERNAL_a3fc7919_4_k_cu_7bbc2188_183524cuda3std6ranges3__45__cpo4swapE,@object
	.size		_ZN40_INTERNAL_a3fc7919_4_k_cu_7bbc2188_183524cuda3std6ranges3__45__cpo4swapE,(.L_8 - _ZN40_INTERNAL_a3fc7919_4_k_cu_7bbc2188_183524cuda3std6ranges3__45__cpo4swapE)
_ZN40_INTERNAL_a3fc7919_4_k_cu_7bbc2188_183524cuda3std6ranges3__45__cpo4swapE:
	.zero		1
.L_8:


//--------------------- .nv.constant0._ZN7cutlass13device_kernelINS_4gemm6kernel13GemmUniversalIN4cute5tupleIJiiiiEEENS1_10collective13CollectiveMmaINS1_34MainloopSm90TmaGmmaWarpSpecializedILi4ENS5_IJNS4_1CILi1EEENSA_ILi2EEESB_EEENS1_35KernelTmaWarpSpecializedCooperativeEEENS5_IJNSA_ILi128EEENSA_ILi256EEENSA_ILi32EEEEEENS_10tfloat32_tENS5_IJlSB_lEEESK_SL_NS4_8TiledMMAINS4_8MMA_AtomIJNS4_4SM904GMMA30MMA_64x256x8_F32TF32TF32_SS_TNILNSP_7ScaleInE1ELSR_1EEEEEENS4_6LayoutINS5_IJSC_SB_SB_EEENS5_IJSB_NSA_ILi0EEESW_EEEEENS5_IJNS4_10UnderscoreESZ_SZ_EEEEENS4_23SM90_TMA_LOAD_MULTICASTENS4_14ComposedLayoutINS4_7SwizzleILi3ELi4ELi3EEENS4_18smem_ptr_flag_bitsILi32EEENSU_INS5_IJNSA_ILi8EEESI_EEENS5_IJSI_SB_EEEEEEEvNS4_8identityENS4_13SM90_TMA_LOADES1C_vS1D_EENS_8epilogue10collective6detail29Sm90TmaWarpSpecializedAdapterINS1H_15DefaultEpilogueISK_SL_SL_NS1G_6thread17LinearCombinationISK_Li1EffLNS1L_9ScaleType4KindE0ELNS_15FloatRoundStyleE2ESK_EENS1_15EpilogueDefaultEEEEEvvEEEEvNT_6ParamsE --------------------------
	.section	.nv.constant0._ZN7cutlass13device_kernelINS_4gemm6kernel13GemmUniversalIN4cute5tupleIJiiiiEEENS1_10collective13CollectiveMmaINS1_34MainloopSm90TmaGmmaWarpSpecializedILi4ENS5_IJNS4_1CILi1EEENSA_ILi2EEESB_EEENS1_35KernelTmaWarpSpecializedCooperativeEEENS5_IJNSA_ILi128EEENSA_ILi256EEENSA_ILi32EEEEEENS_10tfloat32_tENS5_IJlSB_lEEESK_SL_NS4_8TiledMMAINS4_8MMA_AtomIJNS4_4SM904GMMA30MMA_64x256x8_F32TF32TF32_SS_TNILNSP_7ScaleInE1ELSR_1EEEEEENS4_6LayoutINS5_IJSC_SB_SB_EEENS5_IJSB_NSA_ILi0EEESW_EEEEENS5_IJNS4_10UnderscoreESZ_SZ_EEEEENS4_23SM90_TMA_LOAD_MULTICASTENS4_14ComposedLayoutINS4_7SwizzleILi3ELi4ELi3EEENS4_18smem_ptr_flag_bitsILi32EEENSU_INS5_IJNSA_ILi8EEESI_EEENS5_IJSI_SB_EEEEEEEvNS4_8identityENS4_13SM90_TMA_LOADES1C_vS1D_EENS_8epilogue10collective6detail29Sm90TmaWarpSpecializedAdapterINS1H_15DefaultEpilogueISK_SL_SL_NS1G_6thread17LinearCombinationISK_Li1EffLNS1L_9ScaleType4KindE0ELNS_15FloatRoundStyleE2ESK_EENS1_15EpilogueDefaultEEEEEvvEEEEvNT_6ParamsE,"a",@progbits
	.sectionflags	@""
	.align	4
.nv.constant0._ZN7cutlass13device_kernelINS_4gemm6kernel13GemmUniversalIN4cute5tupleIJiiiiEEENS1_10collective13CollectiveMmaINS1_34MainloopSm90TmaGmmaWarpSpecializedILi4ENS5_IJNS4_1CILi1EEENSA_ILi2EEESB_EEENS1_35KernelTmaWarpSpecializedCooperativeEEENS5_IJNSA_ILi128EEENSA_ILi256EEENSA_ILi32EEEEEENS_10tfloat32_tENS5_IJlSB_lEEESK_SL_NS4_8TiledMMAINS4_8MMA_AtomIJNS4_4SM904GMMA30MMA_64x256x8_F32TF32TF32_SS_TNILNSP_7ScaleInE1ELSR_1EEEEEENS4_6LayoutINS5_IJSC_SB_SB_EEENS5_IJSB_NSA_ILi0EEESW_EEEEENS5_IJNS4_10UnderscoreESZ_SZ_EEEEENS4_23SM90_TMA_LOAD_MULTICASTENS4_14ComposedLayoutINS4_7SwizzleILi3ELi4ELi3EEENS4_18smem_ptr_flag_bitsILi32EEENSU_INS5_IJNSA_ILi8EEESI_EEENS5_IJSI_SB_EEEEEEEvNS4_8identityENS4_13SM90_TMA_LOADES1C_vS1D_EENS_8epilogue10collective6detail29Sm90TmaWarpSpecializedAdapterINS1H_15DefaultEpilogueISK_SL_SL_NS1G_6thread17LinearCombinationISK_Li1EffLNS1L_9ScaleType4KindE0ELNS_15FloatRoundStyleE2ESK_EENS1_15EpilogueDefaultEEEEEvvEEEEvNT_6ParamsE:
	.zero		1664


//--------------------- SYMBOLS --------------------------

	.type		.nv.reservedSmem.offset0,@object
	.size		.nv.reservedSmem.offset0,0x4
	.type		__assertfail,@function
